//
// Generated by NVIDIA NVVM Compiler
//
// Compiler Build ID: CL-36424714
// Cuda compilation tools, release 13.0, V13.0.88
// Based on NVVM 20.0.0
//

.version 9.0
.target sm_100
.address_size 64

	// .globl	_Z14tree_reductionPdddiddd
.func  (.param .b64 func_retval0) __internal_accurate_pow
(
	.param .b64 __internal_accurate_pow_param_0,
	.param .b64 __internal_accurate_pow_param_1
)
;
// _ZZ19tree_builder_sharedPdddidddE4tree has been demoted

.visible .entry _Z14tree_reductionPdddiddd(
	.param .u64 .ptr .align 1 _Z14tree_reductionPdddiddd_param_0,
	.param .f64 _Z14tree_reductionPdddiddd_param_1,
	.param .f64 _Z14tree_reductionPdddiddd_param_2,
	.param .u32 _Z14tree_reductionPdddiddd_param_3,
	.param .f64 _Z14tree_reductionPdddiddd_param_4,
	.param .f64 _Z14tree_reductionPdddiddd_param_5,
	.param .f64 _Z14tree_reductionPdddiddd_param_6
)
{
	.reg .pred 	%p<63>;
	.reg .b32 	%r<78>;
	.reg .b64 	%rd<11>;
	.reg .b64 	%fd<91>;

	ld.param.u64 	%rd5, [_Z14tree_reductionPdddiddd_param_0];
	ld.param.u32 	%r19, [_Z14tree_reductionPdddiddd_param_3];
	ld.param.f64 	%fd30, [_Z14tree_reductionPdddiddd_param_4];
	ld.param.f64 	%fd31, [_Z14tree_reductionPdddiddd_param_5];
	ld.param.f64 	%fd32, [_Z14tree_reductionPdddiddd_param_6];
	setp.lt.s32 	%p10, %r19, 1;
	@%p10 bra 	$L__BB0_33;
	cvta.to.global.u64 	%rd6, %rd5;
	mov.u32 	%r1, %tid.x;
	rcp.rn.f64 	%fd1, %fd30;
	mul.wide.u32 	%rd7, %r1, 8;
	add.s64 	%rd1, %rd6, %rd7;
	mov.f64 	%fd33, 0d3FF0000000000000;
	sub.f64 	%fd2, %fd33, %fd32;
	{
	.reg .b32 %temp; 
	mov.b64 	{%temp, %r2}, %fd31;
	}
	abs.f64 	%fd3, %fd31;
	and.b32  	%r20, %r19, 1;
	setp.eq.b32 	%p11, %r20, 1;
	not.pred 	%p12, %p11;
	mov.u32 	%r74, %r19;
	@%p12 bra 	$L__BB0_12;
	setp.ge.u32 	%p13, %r1, %r19;
	@%p13 bra 	$L__BB0_11;
	setp.neu.f64 	%p14, %fd31, 0d0000000000000000;
	setp.lt.s32 	%p15, %r2, 0;
	ld.global.f64 	%fd34, [%rd1+8];
	ld.global.f64 	%fd35, [%rd1];
	mul.f64 	%fd36, %fd2, %fd35;
	fma.rn.f64 	%fd4, %fd32, %fd34, %fd36;
	shl.b32 	%r21, %r1, 1;
	sub.s32 	%r22, %r21, %r19;
	add.s32 	%r3, %r22, 1;
	cvt.rn.f64.s32 	%fd5, %r3;
	{
	.reg .b32 %temp; 
	mov.b64 	{%temp, %r4}, %fd5;
	}
	shr.u32 	%r23, %r4, 20;
	and.b32  	%r24, %r23, 2047;
	add.s32 	%r25, %r24, -1012;
	mov.b64 	%rd8, %fd5;
	shl.b64 	%rd2, %rd8, %r25;
	setp.eq.s64 	%p60, %rd2, -9223372036854775808;
	{ // callseq 0, 0
	.param .b64 param0;
	st.param.f64 	[param0], %fd3;
	.param .b64 param1;
	st.param.f64 	[param1], %fd5;
	.param .b64 retval0;
	call.uni (retval0), 
	__internal_accurate_pow, 
	(
	param0, 
	param1
	);
	ld.param.f64 	%fd37, [retval0];
	} // callseq 0
	neg.f64 	%fd39, %fd37;
	selp.f64 	%fd40, %fd39, %fd37, %p60;
	selp.f64 	%fd86, %fd40, %fd37, %p15;
	@%p14 bra 	$L__BB0_5;
	setp.eq.s64 	%p17, %rd2, -9223372036854775808;
	abs.f64 	%fd41, %fd5;
	setp.neu.f64 	%p18, %fd41, 0d3FE0000000000000;
	and.pred  	%p60, %p18, %p17;
	selp.b32 	%r26, %r2, 0, %p60;
	setp.lt.s32 	%p19, %r4, 0;
	or.b32  	%r27, %r26, 2146435072;
	selp.b32 	%r28, %r27, %r26, %p19;
	mov.b32 	%r29, 0;
	mov.b64 	%fd86, {%r29, %r28};
$L__BB0_5:
	add.f64 	%fd42, %fd31, %fd5;
	{
	.reg .b32 %temp; 
	mov.b64 	{%temp, %r30}, %fd42;
	}
	and.b32  	%r31, %r30, 2146435072;
	setp.ne.s32 	%p20, %r31, 2146435072;
	@%p20 bra 	$L__BB0_10;
	setp.nan.f64 	%p21, %fd31, %fd31;
	@%p21 bra 	$L__BB0_9;
	setp.neu.f64 	%p22, %fd3, 0d7FF0000000000000;
	@%p22 bra 	$L__BB0_10;
	setp.lt.s32 	%p23, %r2, 0;
	setp.lt.s32 	%p24, %r4, 0;
	selp.b32 	%r32, 0, 2146435072, %p24;
	and.b32  	%r33, %r4, 2147483647;
	setp.ne.s32 	%p25, %r33, 1071644672;
	or.b32  	%r34, %r32, -2147483648;
	selp.b32 	%r35, %r34, %r32, %p25;
	selp.b32 	%r36, %r35, %r32, %p60;
	selp.b32 	%r37, %r36, %r32, %p23;
	mov.b32 	%r38, 0;
	mov.b64 	%fd86, {%r38, %r37};
	bra.uni 	$L__BB0_10;
$L__BB0_9:
	add.rn.f64 	%fd86, %fd31, %fd5;
$L__BB0_10:
	ld.param.f64 	%fd82, [_Z14tree_reductionPdddiddd_param_2];
	ld.param.f64 	%fd79, [_Z14tree_reductionPdddiddd_param_1];
	setp.eq.f64 	%p26, %fd31, 0d3FF0000000000000;
	setp.eq.s32 	%p27, %r3, 0;
	selp.f64 	%fd43, 0d3FF0000000000000, %fd86, %p27;
	selp.f64 	%fd44, 0d3FF0000000000000, %fd43, %p26;
	mul.f64 	%fd45, %fd79, %fd44;
	sub.f64 	%fd46, %fd82, %fd45;
	mul.f64 	%fd47, %fd1, %fd4;
	max.f64 	%fd48, %fd47, %fd46;
	st.global.f64 	[%rd1], %fd48;
$L__BB0_11:
	add.s32 	%r74, %r19, -1;
	bar.sync 	0;
$L__BB0_12:
	setp.eq.s32 	%p28, %r19, 1;
	@%p28 bra 	$L__BB0_33;
	add.s32 	%r75, %r74, -1;
	shl.b32 	%r39, %r1, 1;
	sub.s32 	%r77, %r75, %r39;
	sub.s32 	%r40, %r39, %r74;
	add.s32 	%r76, %r40, 1;
$L__BB0_14:
	add.s32 	%r13, %r75, 1;
	setp.ge.u32 	%p29, %r1, %r13;
	@%p29 bra 	$L__BB0_23;
	setp.neu.f64 	%p30, %fd31, 0d0000000000000000;
	setp.lt.s32 	%p31, %r2, 0;
	ld.global.f64 	%fd49, [%rd1+8];
	ld.global.f64 	%fd50, [%rd1];
	mul.f64 	%fd51, %fd2, %fd50;
	fma.rn.f64 	%fd12, %fd32, %fd49, %fd51;
	cvt.rn.f64.s32 	%fd13, %r76;
	{
	.reg .b32 %temp; 
	mov.b64 	{%temp, %r14}, %fd13;
	}
	shr.u32 	%r41, %r14, 20;
	and.b32  	%r42, %r41, 2047;
	add.s32 	%r43, %r42, -1012;
	mov.b64 	%rd9, %fd13;
	shl.b64 	%rd3, %rd9, %r43;
	setp.eq.s64 	%p61, %rd3, -9223372036854775808;
	{ // callseq 1, 0
	.param .b64 param0;
	st.param.f64 	[param0], %fd3;
	.param .b64 param1;
	st.param.f64 	[param1], %fd13;
	.param .b64 retval0;
	call.uni (retval0), 
	__internal_accurate_pow, 
	(
	param0, 
	param1
	);
	ld.param.f64 	%fd52, [retval0];
	} // callseq 1
	neg.f64 	%fd54, %fd52;
	selp.f64 	%fd55, %fd54, %fd52, %p61;
	selp.f64 	%fd88, %fd55, %fd52, %p31;
	@%p30 bra 	$L__BB0_17;
	setp.eq.s64 	%p33, %rd3, -9223372036854775808;
	abs.f64 	%fd56, %fd13;
	setp.neu.f64 	%p34, %fd56, 0d3FE0000000000000;
	and.pred  	%p61, %p34, %p33;
	selp.b32 	%r44, %r2, 0, %p61;
	setp.lt.s32 	%p35, %r14, 0;
	or.b32  	%r45, %r44, 2146435072;
	selp.b32 	%r46, %r45, %r44, %p35;
	mov.b32 	%r47, 0;
	mov.b64 	%fd88, {%r47, %r46};
$L__BB0_17:
	add.f64 	%fd57, %fd31, %fd13;
	{
	.reg .b32 %temp; 
	mov.b64 	{%temp, %r48}, %fd57;
	}
	and.b32  	%r49, %r48, 2146435072;
	setp.ne.s32 	%p36, %r49, 2146435072;
	@%p36 bra 	$L__BB0_22;
	setp.num.f64 	%p37, %fd31, %fd31;
	@%p37 bra 	$L__BB0_20;
	add.rn.f64 	%fd88, %fd31, %fd13;
	bra.uni 	$L__BB0_22;
$L__BB0_20:
	setp.neu.f64 	%p38, %fd3, 0d7FF0000000000000;
	@%p38 bra 	$L__BB0_22;
	setp.lt.s32 	%p39, %r2, 0;
	setp.lt.s32 	%p40, %r14, 0;
	selp.b32 	%r50, 0, 2146435072, %p40;
	and.b32  	%r51, %r14, 2147483647;
	setp.ne.s32 	%p41, %r51, 1071644672;
	or.b32  	%r52, %r50, -2147483648;
	selp.b32 	%r53, %r52, %r50, %p41;
	selp.b32 	%r54, %r53, %r50, %p61;
	selp.b32 	%r55, %r54, %r50, %p39;
	mov.b32 	%r56, 0;
	mov.b64 	%fd88, {%r56, %r55};
$L__BB0_22:
	ld.param.f64 	%fd83, [_Z14tree_reductionPdddiddd_param_2];
	ld.param.f64 	%fd80, [_Z14tree_reductionPdddiddd_param_1];
	setp.eq.f64 	%p42, %fd31, 0d3FF0000000000000;
	setp.eq.s32 	%p43, %r76, 0;
	selp.f64 	%fd58, 0d3FF0000000000000, %fd88, %p43;
	selp.f64 	%fd59, 0d3FF0000000000000, %fd58, %p42;
	mul.f64 	%fd60, %fd80, %fd59;
	sub.f64 	%fd61, %fd83, %fd60;
	mul.f64 	%fd62, %fd1, %fd12;
	max.f64 	%fd63, %fd62, %fd61;
	st.global.f64 	[%rd1], %fd63;
$L__BB0_23:
	bar.sync 	0;
	setp.ge.u32 	%p44, %r1, %r75;
	@%p44 bra 	$L__BB0_32;
	setp.neu.f64 	%p45, %fd31, 0d0000000000000000;
	setp.lt.s32 	%p46, %r2, 0;
	ld.global.f64 	%fd64, [%rd1+8];
	ld.global.f64 	%fd65, [%rd1];
	mul.f64 	%fd66, %fd2, %fd65;
	fma.rn.f64 	%fd20, %fd32, %fd64, %fd66;
	add.s32 	%r57, %r76, 1;
	cvt.rn.f64.s32 	%fd21, %r57;
	{
	.reg .b32 %temp; 
	mov.b64 	{%temp, %r15}, %fd21;
	}
	shr.u32 	%r58, %r15, 20;
	and.b32  	%r59, %r58, 2047;
	add.s32 	%r60, %r59, -1012;
	mov.b64 	%rd10, %fd21;
	shl.b64 	%rd4, %rd10, %r60;
	setp.eq.s64 	%p62, %rd4, -9223372036854775808;
	{ // callseq 2, 0
	.param .b64 param0;
	st.param.f64 	[param0], %fd3;
	.param .b64 param1;
	st.param.f64 	[param1], %fd21;
	.param .b64 retval0;
	call.uni (retval0), 
	__internal_accurate_pow, 
	(
	param0, 
	param1
	);
	ld.param.f64 	%fd67, [retval0];
	} // callseq 2
	neg.f64 	%fd69, %fd67;
	selp.f64 	%fd70, %fd69, %fd67, %p62;
	selp.f64 	%fd90, %fd70, %fd67, %p46;
	@%p45 bra 	$L__BB0_26;
	setp.eq.s64 	%p48, %rd4, -9223372036854775808;
	abs.f64 	%fd71, %fd21;
	setp.neu.f64 	%p49, %fd71, 0d3FE0000000000000;
	and.pred  	%p62, %p49, %p48;
	selp.b32 	%r61, %r2, 0, %p62;
	setp.lt.s32 	%p50, %r15, 0;
	or.b32  	%r62, %r61, 2146435072;
	selp.b32 	%r63, %r62, %r61, %p50;
	mov.b32 	%r64, 0;
	mov.b64 	%fd90, {%r64, %r63};
$L__BB0_26:
	add.f64 	%fd72, %fd31, %fd21;
	{
	.reg .b32 %temp; 
	mov.b64 	{%temp, %r65}, %fd72;
	}
	and.b32  	%r66, %r65, 2146435072;
	setp.ne.s32 	%p51, %r66, 2146435072;
	@%p51 bra 	$L__BB0_31;
	setp.nan.f64 	%p52, %fd31, %fd31;
	@%p52 bra 	$L__BB0_30;
	setp.neu.f64 	%p53, %fd3, 0d7FF0000000000000;
	@%p53 bra 	$L__BB0_31;
	setp.lt.s32 	%p54, %r2, 0;
	setp.lt.s32 	%p55, %r15, 0;
	selp.b32 	%r67, 0, 2146435072, %p55;
	and.b32  	%r68, %r15, 2147483647;
	setp.ne.s32 	%p56, %r68, 1071644672;
	or.b32  	%r69, %r67, -2147483648;
	selp.b32 	%r70, %r69, %r67, %p56;
	selp.b32 	%r71, %r70, %r67, %p62;
	selp.b32 	%r72, %r71, %r67, %p54;
	mov.b32 	%r73, 0;
	mov.b64 	%fd90, {%r73, %r72};
	bra.uni 	$L__BB0_31;
$L__BB0_30:
	add.rn.f64 	%fd90, %fd31, %fd21;
$L__BB0_31:
	ld.param.f64 	%fd84, [_Z14tree_reductionPdddiddd_param_2];
	ld.param.f64 	%fd81, [_Z14tree_reductionPdddiddd_param_1];
	setp.eq.f64 	%p57, %fd31, 0d3FF0000000000000;
	setp.eq.s32 	%p58, %r77, 1;
	selp.f64 	%fd73, 0d3FF0000000000000, %fd90, %p58;
	selp.f64 	%fd74, 0d3FF0000000000000, %fd73, %p57;
	mul.f64 	%fd75, %fd81, %fd74;
	sub.f64 	%fd76, %fd84, %fd75;
	mul.f64 	%fd77, %fd1, %fd20;
	max.f64 	%fd78, %fd77, %fd76;
	st.global.f64 	[%rd1], %fd78;
$L__BB0_32:
	bar.sync 	0;
	add.s32 	%r77, %r77, -2;
	add.s32 	%r76, %r76, 2;
	add.s32 	%r75, %r75, -2;
	setp.gt.u32 	%p59, %r13, 2;
	@%p59 bra 	$L__BB0_14;
$L__BB0_33:
	ret;

}
	// .globl	_Z12tree_builderPdddiddd
.visible .entry _Z12tree_builderPdddiddd(
	.param .u64 .ptr .align 1 _Z12tree_builderPdddiddd_param_0,
	.param .f64 _Z12tree_builderPdddiddd_param_1,
	.param .f64 _Z12tree_builderPdddiddd_param_2,
	.param .u32 _Z12tree_builderPdddiddd_param_3,
	.param .f64 _Z12tree_builderPdddiddd_param_4,
	.param .f64 _Z12tree_builderPdddiddd_param_5,
	.param .f64 _Z12tree_builderPdddiddd_param_6
)
{
	.reg .pred 	%p<81>;
	.reg .b32 	%r<94>;
	.reg .b64 	%rd<13>;
	.reg .b64 	%fd<113>;

	ld.param.u64 	%rd6, [_Z12tree_builderPdddiddd_param_0];
	ld.param.u32 	%r22, [_Z12tree_builderPdddiddd_param_3];
	ld.param.f64 	%fd37, [_Z12tree_builderPdddiddd_param_4];
	ld.param.f64 	%fd38, [_Z12tree_builderPdddiddd_param_5];
	ld.param.f64 	%fd39, [_Z12tree_builderPdddiddd_param_6];
	mov.u32 	%r1, %tid.x;
	shl.b32 	%r2, %r1, 1;
	sub.s32 	%r3, %r2, %r22;
	cvt.rn.f64.s32 	%fd1, %r3;
	{
	.reg .b32 %temp; 
	mov.b64 	{%temp, %r4}, %fd38;
	}
	{
	.reg .b32 %temp; 
	mov.b64 	{%temp, %r5}, %fd1;
	}
	shr.u32 	%r23, %r5, 20;
	and.b32  	%r24, %r23, 2047;
	add.s32 	%r25, %r24, -1012;
	mov.b64 	%rd7, %fd1;
	shl.b64 	%rd1, %rd7, %r25;
	setp.eq.s64 	%p77, %rd1, -9223372036854775808;
	abs.f64 	%fd2, %fd38;
	{ // callseq 3, 0
	.param .b64 param0;
	st.param.f64 	[param0], %fd2;
	.param .b64 param1;
	st.param.f64 	[param1], %fd1;
	.param .b64 retval0;
	call.uni (retval0), 
	__internal_accurate_pow, 
	(
	param0, 
	param1
	);
	ld.param.f64 	%fd40, [retval0];
	} // callseq 3
	setp.lt.s32 	%p14, %r4, 0;
	neg.f64 	%fd42, %fd40;
	selp.f64 	%fd43, %fd42, %fd40, %p77;
	selp.f64 	%fd106, %fd43, %fd40, %p14;
	setp.neu.f64 	%p15, %fd38, 0d0000000000000000;
	@%p15 bra 	$L__BB1_2;
	setp.eq.s64 	%p16, %rd1, -9223372036854775808;
	abs.f64 	%fd44, %fd1;
	setp.neu.f64 	%p17, %fd44, 0d3FE0000000000000;
	and.pred  	%p77, %p17, %p16;
	selp.b32 	%r26, %r4, 0, %p77;
	setp.lt.s32 	%p18, %r5, 0;
	or.b32  	%r27, %r26, 2146435072;
	selp.b32 	%r28, %r27, %r26, %p18;
	mov.b32 	%r29, 0;
	mov.b64 	%fd106, {%r29, %r28};
$L__BB1_2:
	add.f64 	%fd45, %fd38, %fd1;
	{
	.reg .b32 %temp; 
	mov.b64 	{%temp, %r30}, %fd45;
	}
	and.b32  	%r31, %r30, 2146435072;
	setp.ne.s32 	%p19, %r31, 2146435072;
	@%p19 bra 	$L__BB1_7;
	setp.num.f64 	%p20, %fd38, %fd38;
	@%p20 bra 	$L__BB1_5;
	add.rn.f64 	%fd106, %fd38, %fd1;
	bra.uni 	$L__BB1_7;
$L__BB1_5:
	setp.neu.f64 	%p21, %fd2, 0d7FF0000000000000;
	@%p21 bra 	$L__BB1_7;
	setp.lt.s32 	%p22, %r4, 0;
	setp.lt.s32 	%p23, %r5, 0;
	selp.b32 	%r32, 0, 2146435072, %p23;
	and.b32  	%r33, %r5, 2147483647;
	setp.ne.s32 	%p24, %r33, 1071644672;
	or.b32  	%r34, %r32, -2147483648;
	selp.b32 	%r35, %r34, %r32, %p24;
	selp.b32 	%r36, %r35, %r32, %p77;
	selp.b32 	%r37, %r36, %r32, %p22;
	mov.b32 	%r38, 0;
	mov.b64 	%fd106, {%r38, %r37};
$L__BB1_7:
	ld.param.f64 	%fd101, [_Z12tree_builderPdddiddd_param_2];
	ld.param.f64 	%fd97, [_Z12tree_builderPdddiddd_param_1];
	setp.eq.f64 	%p25, %fd38, 0d3FF0000000000000;
	setp.eq.s32 	%p26, %r3, 0;
	selp.f64 	%fd46, 0d3FF0000000000000, %fd106, %p26;
	selp.f64 	%fd47, 0d3FF0000000000000, %fd46, %p25;
	mul.f64 	%fd48, %fd97, %fd47;
	sub.f64 	%fd49, %fd101, %fd48;
	max.f64 	%fd50, %fd49, 0d0000000000000000;
	cvta.to.global.u64 	%rd8, %rd6;
	mul.wide.u32 	%rd9, %r1, 8;
	add.s64 	%rd2, %rd8, %rd9;
	st.global.f64 	[%rd2], %fd50;
	setp.lt.s32 	%p27, %r22, 1;
	@%p27 bra 	$L__BB1_39;
	rcp.rn.f64 	%fd9, %fd37;
	mov.f64 	%fd51, 0d3FF0000000000000;
	sub.f64 	%fd10, %fd51, %fd39;
	and.b32  	%r39, %r22, 1;
	setp.eq.b32 	%p28, %r39, 1;
	not.pred 	%p29, %p28;
	mov.u32 	%r90, %r22;
	@%p29 bra 	$L__BB1_18;
	add.s32 	%r90, %r22, -1;
	bar.sync 	0;
	setp.ge.u32 	%p30, %r1, %r22;
	@%p30 bra 	$L__BB1_18;
	setp.neu.f64 	%p31, %fd38, 0d0000000000000000;
	setp.lt.s32 	%p32, %r4, 0;
	ld.global.f64 	%fd52, [%rd2+8];
	ld.global.f64 	%fd53, [%rd2];
	mul.f64 	%fd54, %fd10, %fd53;
	fma.rn.f64 	%fd11, %fd39, %fd52, %fd54;
	sub.s32 	%r7, %r2, %r90;
	cvt.rn.f64.s32 	%fd12, %r7;
	{
	.reg .b32 %temp; 
	mov.b64 	{%temp, %r8}, %fd12;
	}
	shr.u32 	%r40, %r8, 20;
	and.b32  	%r41, %r40, 2047;
	add.s32 	%r42, %r41, -1012;
	mov.b64 	%rd10, %fd12;
	shl.b64 	%rd3, %rd10, %r42;
	setp.eq.s64 	%p78, %rd3, -9223372036854775808;
	{ // callseq 4, 0
	.param .b64 param0;
	st.param.f64 	[param0], %fd2;
	.param .b64 param1;
	st.param.f64 	[param1], %fd12;
	.param .b64 retval0;
	call.uni (retval0), 
	__internal_accurate_pow, 
	(
	param0, 
	param1
	);
	ld.param.f64 	%fd55, [retval0];
	} // callseq 4
	neg.f64 	%fd57, %fd55;
	selp.f64 	%fd58, %fd57, %fd55, %p78;
	selp.f64 	%fd108, %fd58, %fd55, %p32;
	@%p31 bra 	$L__BB1_12;
	setp.eq.s64 	%p34, %rd3, -9223372036854775808;
	abs.f64 	%fd59, %fd12;
	setp.neu.f64 	%p35, %fd59, 0d3FE0000000000000;
	and.pred  	%p78, %p35, %p34;
	selp.b32 	%r43, %r4, 0, %p78;
	setp.lt.s32 	%p36, %r8, 0;
	or.b32  	%r44, %r43, 2146435072;
	selp.b32 	%r45, %r44, %r43, %p36;
	mov.b32 	%r46, 0;
	mov.b64 	%fd108, {%r46, %r45};
$L__BB1_12:
	add.f64 	%fd60, %fd38, %fd12;
	{
	.reg .b32 %temp; 
	mov.b64 	{%temp, %r47}, %fd60;
	}
	and.b32  	%r48, %r47, 2146435072;
	setp.ne.s32 	%p37, %r48, 2146435072;
	@%p37 bra 	$L__BB1_17;
	setp.nan.f64 	%p38, %fd38, %fd38;
	@%p38 bra 	$L__BB1_16;
	setp.neu.f64 	%p39, %fd2, 0d7FF0000000000000;
	@%p39 bra 	$L__BB1_17;
	setp.lt.s32 	%p40, %r4, 0;
	setp.lt.s32 	%p41, %r8, 0;
	selp.b32 	%r49, 0, 2146435072, %p41;
	and.b32  	%r50, %r8, 2147483647;
	setp.ne.s32 	%p42, %r50, 1071644672;
	or.b32  	%r51, %r49, -2147483648;
	selp.b32 	%r52, %r51, %r49, %p42;
	selp.b32 	%r53, %r52, %r49, %p78;
	selp.b32 	%r54, %r53, %r49, %p40;
	mov.b32 	%r55, 0;
	mov.b64 	%fd108, {%r55, %r54};
	bra.uni 	$L__BB1_17;
$L__BB1_16:
	add.rn.f64 	%fd108, %fd38, %fd12;
$L__BB1_17:
	ld.param.f64 	%fd102, [_Z12tree_builderPdddiddd_param_2];
	ld.param.f64 	%fd98, [_Z12tree_builderPdddiddd_param_1];
	setp.eq.f64 	%p43, %fd38, 0d3FF0000000000000;
	setp.eq.s32 	%p44, %r7, 0;
	selp.f64 	%fd61, 0d3FF0000000000000, %fd108, %p44;
	selp.f64 	%fd62, 0d3FF0000000000000, %fd61, %p43;
	mul.f64 	%fd63, %fd98, %fd62;
	sub.f64 	%fd64, %fd102, %fd63;
	mul.f64 	%fd65, %fd9, %fd11;
	max.f64 	%fd66, %fd65, %fd64;
	st.global.f64 	[%rd2], %fd66;
$L__BB1_18:
	setp.eq.s32 	%p45, %r22, 1;
	@%p45 bra 	$L__BB1_39;
	add.s32 	%r91, %r90, -1;
	sub.s32 	%r93, %r91, %r2;
	sub.s32 	%r56, %r2, %r90;
	add.s32 	%r92, %r56, 1;
$L__BB1_20:
	add.s32 	%r16, %r91, 1;
	bar.sync 	0;
	setp.ge.s32 	%p46, %r1, %r16;
	@%p46 bra 	$L__BB1_29;
	setp.neu.f64 	%p47, %fd38, 0d0000000000000000;
	setp.lt.s32 	%p48, %r4, 0;
	ld.global.f64 	%fd67, [%rd2+8];
	ld.global.f64 	%fd68, [%rd2];
	mul.f64 	%fd69, %fd10, %fd68;
	fma.rn.f64 	%fd19, %fd39, %fd67, %fd69;
	cvt.rn.f64.s32 	%fd20, %r92;
	{
	.reg .b32 %temp; 
	mov.b64 	{%temp, %r17}, %fd20;
	}
	shr.u32 	%r57, %r17, 20;
	and.b32  	%r58, %r57, 2047;
	add.s32 	%r59, %r58, -1012;
	mov.b64 	%rd11, %fd20;
	shl.b64 	%rd4, %rd11, %r59;
	setp.eq.s64 	%p79, %rd4, -9223372036854775808;
	{ // callseq 5, 0
	.param .b64 param0;
	st.param.f64 	[param0], %fd2;
	.param .b64 param1;
	st.param.f64 	[param1], %fd20;
	.param .b64 retval0;
	call.uni (retval0), 
	__internal_accurate_pow, 
	(
	param0, 
	param1
	);
	ld.param.f64 	%fd70, [retval0];
	} // callseq 5
	neg.f64 	%fd72, %fd70;
	selp.f64 	%fd73, %fd72, %fd70, %p79;
	selp.f64 	%fd110, %fd73, %fd70, %p48;
	@%p47 bra 	$L__BB1_23;
	setp.eq.s64 	%p50, %rd4, -9223372036854775808;
	abs.f64 	%fd74, %fd20;
	setp.neu.f64 	%p51, %fd74, 0d3FE0000000000000;
	and.pred  	%p79, %p51, %p50;
	selp.b32 	%r60, %r4, 0, %p79;
	setp.lt.s32 	%p52, %r17, 0;
	or.b32  	%r61, %r60, 2146435072;
	selp.b32 	%r62, %r61, %r60, %p52;
	mov.b32 	%r63, 0;
	mov.b64 	%fd110, {%r63, %r62};
$L__BB1_23:
	add.f64 	%fd75, %fd38, %fd20;
	{
	.reg .b32 %temp; 
	mov.b64 	{%temp, %r64}, %fd75;
	}
	and.b32  	%r65, %r64, 2146435072;
	setp.ne.s32 	%p53, %r65, 2146435072;
	@%p53 bra 	$L__BB1_28;
	setp.num.f64 	%p54, %fd38, %fd38;
	@%p54 bra 	$L__BB1_26;
	add.rn.f64 	%fd110, %fd38, %fd20;
	bra.uni 	$L__BB1_28;
$L__BB1_26:
	setp.neu.f64 	%p55, %fd2, 0d7FF0000000000000;
	@%p55 bra 	$L__BB1_28;
	setp.lt.s32 	%p56, %r4, 0;
	setp.lt.s32 	%p57, %r17, 0;
	selp.b32 	%r66, 0, 2146435072, %p57;
	and.b32  	%r67, %r17, 2147483647;
	setp.ne.s32 	%p58, %r67, 1071644672;
	or.b32  	%r68, %r66, -2147483648;
	selp.b32 	%r69, %r68, %r66, %p58;
	selp.b32 	%r70, %r69, %r66, %p79;
	selp.b32 	%r71, %r70, %r66, %p56;
	mov.b32 	%r72, 0;
	mov.b64 	%fd110, {%r72, %r71};
$L__BB1_28:
	ld.param.f64 	%fd103, [_Z12tree_builderPdddiddd_param_2];
	ld.param.f64 	%fd99, [_Z12tree_builderPdddiddd_param_1];
	setp.eq.f64 	%p59, %fd38, 0d3FF0000000000000;
	setp.eq.s32 	%p60, %r92, 0;
	selp.f64 	%fd76, 0d3FF0000000000000, %fd110, %p60;
	selp.f64 	%fd77, 0d3FF0000000000000, %fd76, %p59;
	mul.f64 	%fd78, %fd99, %fd77;
	sub.f64 	%fd79, %fd103, %fd78;
	mul.f64 	%fd80, %fd9, %fd19;
	max.f64 	%fd81, %fd80, %fd79;
	st.global.f64 	[%rd2], %fd81;
$L__BB1_29:
	bar.sync 	0;
	setp.ge.s32 	%p61, %r1, %r91;
	@%p61 bra 	$L__BB1_38;
	setp.neu.f64 	%p62, %fd38, 0d0000000000000000;
	setp.lt.s32 	%p63, %r4, 0;
	ld.global.f64 	%fd82, [%rd2+8];
	ld.global.f64 	%fd83, [%rd2];
	mul.f64 	%fd84, %fd10, %fd83;
	fma.rn.f64 	%fd27, %fd39, %fd82, %fd84;
	add.s32 	%r73, %r92, 1;
	cvt.rn.f64.s32 	%fd28, %r73;
	{
	.reg .b32 %temp; 
	mov.b64 	{%temp, %r18}, %fd28;
	}
	shr.u32 	%r74, %r18, 20;
	and.b32  	%r75, %r74, 2047;
	add.s32 	%r76, %r75, -1012;
	mov.b64 	%rd12, %fd28;
	shl.b64 	%rd5, %rd12, %r76;
	setp.eq.s64 	%p80, %rd5, -9223372036854775808;
	{ // callseq 6, 0
	.param .b64 param0;
	st.param.f64 	[param0], %fd2;
	.param .b64 param1;
	st.param.f64 	[param1], %fd28;
	.param .b64 retval0;
	call.uni (retval0), 
	__internal_accurate_pow, 
	(
	param0, 
	param1
	);
	ld.param.f64 	%fd85, [retval0];
	} // callseq 6
	neg.f64 	%fd87, %fd85;
	selp.f64 	%fd88, %fd87, %fd85, %p80;
	selp.f64 	%fd112, %fd88, %fd85, %p63;
	@%p62 bra 	$L__BB1_32;
	setp.eq.s64 	%p65, %rd5, -9223372036854775808;
	abs.f64 	%fd89, %fd28;
	setp.neu.f64 	%p66, %fd89, 0d3FE0000000000000;
	and.pred  	%p80, %p66, %p65;
	selp.b32 	%r77, %r4, 0, %p80;
	setp.lt.s32 	%p67, %r18, 0;
	or.b32  	%r78, %r77, 2146435072;
	selp.b32 	%r79, %r78, %r77, %p67;
	mov.b32 	%r80, 0;
	mov.b64 	%fd112, {%r80, %r79};
$L__BB1_32:
	add.f64 	%fd90, %fd38, %fd28;
	{
	.reg .b32 %temp; 
	mov.b64 	{%temp, %r81}, %fd90;
	}
	and.b32  	%r82, %r81, 2146435072;
	setp.ne.s32 	%p68, %r82, 2146435072;
	@%p68 bra 	$L__BB1_37;
	setp.nan.f64 	%p69, %fd38, %fd38;
	@%p69 bra 	$L__BB1_36;
	setp.neu.f64 	%p70, %fd2, 0d7FF0000000000000;
	@%p70 bra 	$L__BB1_37;
	setp.lt.s32 	%p71, %r4, 0;
	setp.lt.s32 	%p72, %r18, 0;
	selp.b32 	%r83, 0, 2146435072, %p72;
	and.b32  	%r84, %r18, 2147483647;
	setp.ne.s32 	%p73, %r84, 1071644672;
	or.b32  	%r85, %r83, -2147483648;
	selp.b32 	%r86, %r85, %r83, %p73;
	selp.b32 	%r87, %r86, %r83, %p80;
	selp.b32 	%r88, %r87, %r83, %p71;
	mov.b32 	%r89, 0;
	mov.b64 	%fd112, {%r89, %r88};
	bra.uni 	$L__BB1_37;
$L__BB1_36:
	add.rn.f64 	%fd112, %fd38, %fd28;
$L__BB1_37:
	ld.param.f64 	%fd104, [_Z12tree_builderPdddiddd_param_2];
	ld.param.f64 	%fd100, [_Z12tree_builderPdddiddd_param_1];
	setp.eq.f64 	%p74, %fd38, 0d3FF0000000000000;
	setp.eq.s32 	%p75, %r93, 1;
	selp.f64 	%fd91, 0d3FF0000000000000, %fd112, %p75;
	selp.f64 	%fd92, 0d3FF0000000000000, %fd91, %p74;
	mul.f64 	%fd93, %fd100, %fd92;
	sub.f64 	%fd94, %fd104, %fd93;
	mul.f64 	%fd95, %fd9, %fd27;
	max.f64 	%fd96, %fd95, %fd94;
	st.global.f64 	[%rd2], %fd96;
$L__BB1_38:
	add.s32 	%r93, %r93, -2;
	add.s32 	%r92, %r92, 2;
	add.s32 	%r91, %r91, -2;
	setp.gt.u32 	%p76, %r16, 2;
	@%p76 bra 	$L__BB1_20;
$L__BB1_39:
	ret;

}
	// .globl	_Z19tree_builder_sharedPdddiddd
.visible .entry _Z19tree_builder_sharedPdddiddd(
	.param .u64 .ptr .align 1 _Z19tree_builder_sharedPdddiddd_param_0,
	.param .f64 _Z19tree_builder_sharedPdddiddd_param_1,
	.param .f64 _Z19tree_builder_sharedPdddiddd_param_2,
	.param .u32 _Z19tree_builder_sharedPdddiddd_param_3,
	.param .f64 _Z19tree_builder_sharedPdddiddd_param_4,
	.param .f64 _Z19tree_builder_sharedPdddiddd_param_5,
	.param .f64 _Z19tree_builder_sharedPdddiddd_param_6
)
{
	.reg .pred 	%p<82>;
	.reg .b32 	%r<118>;
	.reg .b64 	%rd<9>;
	.reg .b64 	%fd<110>;
	// demoted variable
	.shared .align 8 .b8 _ZZ19tree_builder_sharedPdddidddE4tree[8192];
	ld.param.f64 	%fd37, [_Z19tree_builder_sharedPdddiddd_param_2];
	ld.param.u32 	%r23, [_Z19tree_builder_sharedPdddiddd_param_3];
	ld.param.f64 	%fd38, [_Z19tree_builder_sharedPdddiddd_param_4];
	ld.param.f64 	%fd39, [_Z19tree_builder_sharedPdddiddd_param_5];
	ld.param.f64 	%fd40, [_Z19tree_builder_sharedPdddiddd_param_6];
	mov.u32 	%r1, %tid.x;
	setp.gt.s32 	%p13, %r1, %r23;
	shl.b32 	%r24, %r1, 3;
	mov.u32 	%r25, _ZZ19tree_builder_sharedPdddidddE4tree;
	add.s32 	%r2, %r25, %r24;
	@%p13 bra 	$L__BB2_9;
	shl.b32 	%r26, %r1, 1;
	sub.s32 	%r3, %r26, %r23;
	cvt.rn.f64.s32 	%fd1, %r3;
	{
	.reg .b32 %temp; 
	mov.b64 	{%temp, %r4}, %fd39;
	}
	{
	.reg .b32 %temp; 
	mov.b64 	{%temp, %r5}, %fd1;
	}
	shr.u32 	%r27, %r5, 20;
	and.b32  	%r28, %r27, 2047;
	add.s32 	%r29, %r28, -1012;
	mov.b64 	%rd5, %fd1;
	shl.b64 	%rd1, %rd5, %r29;
	setp.eq.s64 	%p78, %rd1, -9223372036854775808;
	abs.f64 	%fd2, %fd39;
	{ // callseq 7, 0
	.param .b64 param0;
	st.param.f64 	[param0], %fd2;
	.param .b64 param1;
	st.param.f64 	[param1], %fd1;
	.param .b64 retval0;
	call.uni (retval0), 
	__internal_accurate_pow, 
	(
	param0, 
	param1
	);
	ld.param.f64 	%fd41, [retval0];
	} // callseq 7
	setp.lt.s32 	%p15, %r4, 0;
	neg.f64 	%fd43, %fd41;
	selp.f64 	%fd44, %fd43, %fd41, %p78;
	selp.f64 	%fd103, %fd44, %fd41, %p15;
	setp.neu.f64 	%p16, %fd39, 0d0000000000000000;
	@%p16 bra 	$L__BB2_3;
	setp.eq.s64 	%p17, %rd1, -9223372036854775808;
	abs.f64 	%fd45, %fd1;
	setp.neu.f64 	%p18, %fd45, 0d3FE0000000000000;
	and.pred  	%p78, %p18, %p17;
	selp.b32 	%r30, %r4, 0, %p78;
	setp.lt.s32 	%p19, %r5, 0;
	or.b32  	%r31, %r30, 2146435072;
	selp.b32 	%r32, %r31, %r30, %p19;
	mov.b32 	%r33, 0;
	mov.b64 	%fd103, {%r33, %r32};
$L__BB2_3:
	add.f64 	%fd46, %fd39, %fd1;
	{
	.reg .b32 %temp; 
	mov.b64 	{%temp, %r34}, %fd46;
	}
	and.b32  	%r35, %r34, 2146435072;
	setp.ne.s32 	%p20, %r35, 2146435072;
	@%p20 bra 	$L__BB2_8;
	setp.num.f64 	%p21, %fd39, %fd39;
	@%p21 bra 	$L__BB2_6;
	add.rn.f64 	%fd103, %fd39, %fd1;
	bra.uni 	$L__BB2_8;
$L__BB2_6:
	setp.neu.f64 	%p22, %fd2, 0d7FF0000000000000;
	@%p22 bra 	$L__BB2_8;
	setp.lt.s32 	%p23, %r4, 0;
	setp.lt.s32 	%p24, %r5, 0;
	selp.b32 	%r36, 0, 2146435072, %p24;
	and.b32  	%r37, %r5, 2147483647;
	setp.ne.s32 	%p25, %r37, 1071644672;
	or.b32  	%r38, %r36, -2147483648;
	selp.b32 	%r39, %r38, %r36, %p25;
	selp.b32 	%r40, %r39, %r36, %p78;
	selp.b32 	%r41, %r40, %r36, %p23;
	mov.b32 	%r42, 0;
	mov.b64 	%fd103, {%r42, %r41};
$L__BB2_8:
	ld.param.f64 	%fd98, [_Z19tree_builder_sharedPdddiddd_param_1];
	setp.eq.f64 	%p26, %fd39, 0d3FF0000000000000;
	setp.eq.s32 	%p27, %r3, 0;
	selp.f64 	%fd47, 0d3FF0000000000000, %fd103, %p27;
	selp.f64 	%fd48, 0d3FF0000000000000, %fd47, %p26;
	mul.f64 	%fd49, %fd98, %fd48;
	sub.f64 	%fd50, %fd37, %fd49;
	max.f64 	%fd51, %fd50, 0d0000000000000000;
	st.shared.f64 	[%r2], %fd51;
$L__BB2_9:
	setp.lt.s32 	%p28, %r23, 1;
	@%p28 bra 	$L__BB2_41;
	rcp.rn.f64 	%fd9, %fd38;
	mov.f64 	%fd52, 0d3FF0000000000000;
	sub.f64 	%fd10, %fd52, %fd40;
	{
	.reg .b32 %temp; 
	mov.b64 	{%temp, %r6}, %fd39;
	}
	abs.f64 	%fd11, %fd39;
	and.b32  	%r43, %r23, 1;
	setp.eq.b32 	%p29, %r43, 1;
	not.pred 	%p30, %p29;
	mov.u32 	%r114, %r23;
	@%p30 bra 	$L__BB2_20;
	add.s32 	%r114, %r23, -1;
	bar.sync 	0;
	setp.ge.u32 	%p31, %r1, %r23;
	@%p31 bra 	$L__BB2_20;
	setp.neu.f64 	%p32, %fd39, 0d0000000000000000;
	setp.lt.s32 	%p33, %r6, 0;
	ld.shared.f64 	%fd53, [%r2+8];
	ld.shared.f64 	%fd54, [%r2];
	mul.f64 	%fd55, %fd10, %fd54;
	fma.rn.f64 	%fd12, %fd40, %fd53, %fd55;
	shl.b32 	%r47, %r1, 1;
	sub.s32 	%r8, %r47, %r114;
	cvt.rn.f64.s32 	%fd13, %r8;
	{
	.reg .b32 %temp; 
	mov.b64 	{%temp, %r9}, %fd13;
	}
	shr.u32 	%r48, %r9, 20;
	and.b32  	%r49, %r48, 2047;
	add.s32 	%r50, %r49, -1012;
	mov.b64 	%rd6, %fd13;
	shl.b64 	%rd2, %rd6, %r50;
	setp.eq.s64 	%p79, %rd2, -9223372036854775808;
	{ // callseq 8, 0
	.param .b64 param0;
	st.param.f64 	[param0], %fd11;
	.param .b64 param1;
	st.param.f64 	[param1], %fd13;
	.param .b64 retval0;
	call.uni (retval0), 
	__internal_accurate_pow, 
	(
	param0, 
	param1
	);
	ld.param.f64 	%fd56, [retval0];
	} // callseq 8
	neg.f64 	%fd58, %fd56;
	selp.f64 	%fd59, %fd58, %fd56, %p79;
	selp.f64 	%fd105, %fd59, %fd56, %p33;
	@%p32 bra 	$L__BB2_14;
	setp.eq.s64 	%p35, %rd2, -9223372036854775808;
	abs.f64 	%fd60, %fd13;
	setp.neu.f64 	%p36, %fd60, 0d3FE0000000000000;
	and.pred  	%p79, %p36, %p35;
	selp.b32 	%r51, %r6, 0, %p79;
	setp.lt.s32 	%p37, %r9, 0;
	or.b32  	%r52, %r51, 2146435072;
	selp.b32 	%r53, %r52, %r51, %p37;
	mov.b32 	%r54, 0;
	mov.b64 	%fd105, {%r54, %r53};
$L__BB2_14:
	add.f64 	%fd61, %fd39, %fd13;
	{
	.reg .b32 %temp; 
	mov.b64 	{%temp, %r55}, %fd61;
	}
	and.b32  	%r56, %r55, 2146435072;
	setp.ne.s32 	%p38, %r56, 2146435072;
	@%p38 bra 	$L__BB2_19;
	setp.nan.f64 	%p39, %fd39, %fd39;
	@%p39 bra 	$L__BB2_18;
	setp.neu.f64 	%p40, %fd11, 0d7FF0000000000000;
	@%p40 bra 	$L__BB2_19;
	setp.lt.s32 	%p41, %r6, 0;
	setp.lt.s32 	%p42, %r9, 0;
	selp.b32 	%r57, 0, 2146435072, %p42;
	and.b32  	%r58, %r9, 2147483647;
	setp.ne.s32 	%p43, %r58, 1071644672;
	or.b32  	%r59, %r57, -2147483648;
	selp.b32 	%r60, %r59, %r57, %p43;
	selp.b32 	%r61, %r60, %r57, %p79;
	selp.b32 	%r62, %r61, %r57, %p41;
	mov.b32 	%r63, 0;
	mov.b64 	%fd105, {%r63, %r62};
	bra.uni 	$L__BB2_19;
$L__BB2_18:
	add.rn.f64 	%fd105, %fd39, %fd13;
$L__BB2_19:
	ld.param.f64 	%fd99, [_Z19tree_builder_sharedPdddiddd_param_1];
	setp.eq.f64 	%p44, %fd39, 0d3FF0000000000000;
	setp.eq.s32 	%p45, %r8, 0;
	selp.f64 	%fd62, 0d3FF0000000000000, %fd105, %p45;
	selp.f64 	%fd63, 0d3FF0000000000000, %fd62, %p44;
	mul.f64 	%fd64, %fd99, %fd63;
	sub.f64 	%fd65, %fd37, %fd64;
	mul.f64 	%fd66, %fd9, %fd12;
	max.f64 	%fd67, %fd66, %fd65;
	mov.u32 	%r65, _ZZ19tree_builder_sharedPdddidddE4tree;
	add.s32 	%r66, %r65, %r24;
	st.shared.f64 	[%r66], %fd67;
$L__BB2_20:
	setp.eq.s32 	%p46, %r23, 1;
	@%p46 bra 	$L__BB2_41;
	add.s32 	%r115, %r114, -1;
	shl.b32 	%r67, %r1, 1;
	sub.s32 	%r117, %r115, %r67;
	sub.s32 	%r68, %r67, %r114;
	add.s32 	%r116, %r68, 1;
$L__BB2_22:
	add.s32 	%r17, %r115, 1;
	bar.sync 	0;
	setp.ge.s32 	%p47, %r1, %r17;
	@%p47 bra 	$L__BB2_31;
	setp.neu.f64 	%p48, %fd39, 0d0000000000000000;
	setp.lt.s32 	%p49, %r6, 0;
	mov.u32 	%r70, _ZZ19tree_builder_sharedPdddidddE4tree;
	add.s32 	%r71, %r70, %r24;
	ld.shared.f64 	%fd68, [%r71+8];
	ld.shared.f64 	%fd69, [%r71];
	mul.f64 	%fd70, %fd10, %fd69;
	fma.rn.f64 	%fd20, %fd40, %fd68, %fd70;
	cvt.rn.f64.s32 	%fd21, %r116;
	{
	.reg .b32 %temp; 
	mov.b64 	{%temp, %r18}, %fd21;
	}
	shr.u32 	%r72, %r18, 20;
	and.b32  	%r73, %r72, 2047;
	add.s32 	%r74, %r73, -1012;
	mov.b64 	%rd7, %fd21;
	shl.b64 	%rd3, %rd7, %r74;
	setp.eq.s64 	%p80, %rd3, -9223372036854775808;
	{ // callseq 9, 0
	.param .b64 param0;
	st.param.f64 	[param0], %fd11;
	.param .b64 param1;
	st.param.f64 	[param1], %fd21;
	.param .b64 retval0;
	call.uni (retval0), 
	__internal_accurate_pow, 
	(
	param0, 
	param1
	);
	ld.param.f64 	%fd71, [retval0];
	} // callseq 9
	neg.f64 	%fd73, %fd71;
	selp.f64 	%fd74, %fd73, %fd71, %p80;
	selp.f64 	%fd107, %fd74, %fd71, %p49;
	@%p48 bra 	$L__BB2_25;
	setp.eq.s64 	%p51, %rd3, -9223372036854775808;
	abs.f64 	%fd75, %fd21;
	setp.neu.f64 	%p52, %fd75, 0d3FE0000000000000;
	and.pred  	%p80, %p52, %p51;
	selp.b32 	%r75, %r6, 0, %p80;
	setp.lt.s32 	%p53, %r18, 0;
	or.b32  	%r76, %r75, 2146435072;
	selp.b32 	%r77, %r76, %r75, %p53;
	mov.b32 	%r78, 0;
	mov.b64 	%fd107, {%r78, %r77};
$L__BB2_25:
	add.f64 	%fd76, %fd39, %fd21;
	{
	.reg .b32 %temp; 
	mov.b64 	{%temp, %r79}, %fd76;
	}
	and.b32  	%r80, %r79, 2146435072;
	setp.ne.s32 	%p54, %r80, 2146435072;
	@%p54 bra 	$L__BB2_30;
	setp.num.f64 	%p55, %fd39, %fd39;
	@%p55 bra 	$L__BB2_28;
	add.rn.f64 	%fd107, %fd39, %fd21;
	bra.uni 	$L__BB2_30;
$L__BB2_28:
	setp.neu.f64 	%p56, %fd11, 0d7FF0000000000000;
	@%p56 bra 	$L__BB2_30;
	setp.lt.s32 	%p57, %r6, 0;
	setp.lt.s32 	%p58, %r18, 0;
	selp.b32 	%r81, 0, 2146435072, %p58;
	and.b32  	%r82, %r18, 2147483647;
	setp.ne.s32 	%p59, %r82, 1071644672;
	or.b32  	%r83, %r81, -2147483648;
	selp.b32 	%r84, %r83, %r81, %p59;
	selp.b32 	%r85, %r84, %r81, %p80;
	selp.b32 	%r86, %r85, %r81, %p57;
	mov.b32 	%r87, 0;
	mov.b64 	%fd107, {%r87, %r86};
$L__BB2_30:
	ld.param.f64 	%fd100, [_Z19tree_builder_sharedPdddiddd_param_1];
	setp.eq.f64 	%p60, %fd39, 0d3FF0000000000000;
	setp.eq.s32 	%p61, %r116, 0;
	selp.f64 	%fd77, 0d3FF0000000000000, %fd107, %p61;
	selp.f64 	%fd78, 0d3FF0000000000000, %fd77, %p60;
	mul.f64 	%fd79, %fd100, %fd78;
	sub.f64 	%fd80, %fd37, %fd79;
	mul.f64 	%fd81, %fd9, %fd20;
	max.f64 	%fd82, %fd81, %fd80;
	st.shared.f64 	[%r71], %fd82;
$L__BB2_31:
	bar.sync 	0;
	setp.ge.s32 	%p62, %r1, %r115;
	@%p62 bra 	$L__BB2_40;
	setp.neu.f64 	%p63, %fd39, 0d0000000000000000;
	setp.lt.s32 	%p64, %r6, 0;
	mov.u32 	%r92, _ZZ19tree_builder_sharedPdddidddE4tree;
	add.s32 	%r93, %r92, %r24;
	ld.shared.f64 	%fd83, [%r93+8];
	ld.shared.f64 	%fd84, [%r93];
	mul.f64 	%fd85, %fd10, %fd84;
	fma.rn.f64 	%fd28, %fd40, %fd83, %fd85;
	add.s32 	%r94, %r116, 1;
	cvt.rn.f64.s32 	%fd29, %r94;
	{
	.reg .b32 %temp; 
	mov.b64 	{%temp, %r19}, %fd29;
	}
	shr.u32 	%r95, %r19, 20;
	and.b32  	%r96, %r95, 2047;
	add.s32 	%r97, %r96, -1012;
	mov.b64 	%rd8, %fd29;
	shl.b64 	%rd4, %rd8, %r97;
	setp.eq.s64 	%p81, %rd4, -9223372036854775808;
	{ // callseq 10, 0
	.param .b64 param0;
	st.param.f64 	[param0], %fd11;
	.param .b64 param1;
	st.param.f64 	[param1], %fd29;
	.param .b64 retval0;
	call.uni (retval0), 
	__internal_accurate_pow, 
	(
	param0, 
	param1
	);
	ld.param.f64 	%fd86, [retval0];
	} // callseq 10
	neg.f64 	%fd88, %fd86;
	selp.f64 	%fd89, %fd88, %fd86, %p81;
	selp.f64 	%fd109, %fd89, %fd86, %p64;
	@%p63 bra 	$L__BB2_34;
	setp.eq.s64 	%p66, %rd4, -9223372036854775808;
	abs.f64 	%fd90, %fd29;
	setp.neu.f64 	%p67, %fd90, 0d3FE0000000000000;
	and.pred  	%p81, %p67, %p66;
	selp.b32 	%r98, %r6, 0, %p81;
	setp.lt.s32 	%p68, %r19, 0;
	or.b32  	%r99, %r98, 2146435072;
	selp.b32 	%r100, %r99, %r98, %p68;
	mov.b32 	%r101, 0;
	mov.b64 	%fd109, {%r101, %r100};
$L__BB2_34:
	add.f64 	%fd91, %fd39, %fd29;
	{
	.reg .b32 %temp; 
	mov.b64 	{%temp, %r102}, %fd91;
	}
	and.b32  	%r103, %r102, 2146435072;
	setp.ne.s32 	%p69, %r103, 2146435072;
	@%p69 bra 	$L__BB2_39;
	setp.nan.f64 	%p70, %fd39, %fd39;
	@%p70 bra 	$L__BB2_38;
	setp.neu.f64 	%p71, %fd11, 0d7FF0000000000000;
	@%p71 bra 	$L__BB2_39;
	setp.lt.s32 	%p72, %r6, 0;
	setp.lt.s32 	%p73, %r19, 0;
	selp.b32 	%r104, 0, 2146435072, %p73;
	and.b32  	%r105, %r19, 2147483647;
	setp.ne.s32 	%p74, %r105, 1071644672;
	or.b32  	%r106, %r104, -2147483648;
	selp.b32 	%r107, %r106, %r104, %p74;
	selp.b32 	%r108, %r107, %r104, %p81;
	selp.b32 	%r109, %r108, %r104, %p72;
	mov.b32 	%r110, 0;
	mov.b64 	%fd109, {%r110, %r109};
	bra.uni 	$L__BB2_39;
$L__BB2_38:
	add.rn.f64 	%fd109, %fd39, %fd29;
$L__BB2_39:
	ld.param.f64 	%fd101, [_Z19tree_builder_sharedPdddiddd_param_1];
	setp.eq.f64 	%p75, %fd39, 0d3FF0000000000000;
	setp.eq.s32 	%p76, %r117, 1;
	selp.f64 	%fd92, 0d3FF0000000000000, %fd109, %p76;
	selp.f64 	%fd93, 0d3FF0000000000000, %fd92, %p75;
	mul.f64 	%fd94, %fd101, %fd93;
	sub.f64 	%fd95, %fd37, %fd94;
	mul.f64 	%fd96, %fd9, %fd28;
	max.f64 	%fd97, %fd96, %fd95;
	st.shared.f64 	[%r93], %fd97;
$L__BB2_40:
	add.s32 	%r117, %r117, -2;
	add.s32 	%r116, %r116, 2;
	add.s32 	%r115, %r115, -2;
	setp.gt.u32 	%p77, %r17, 2;
	@%p77 bra 	$L__BB2_22;
$L__BB2_41:
	ret;

}
.func  (.param .b64 func_retval0) __internal_accurate_pow(
	.param .b64 __internal_accurate_pow_param_0,
	.param .b64 __internal_accurate_pow_param_1
)
{
	.reg .pred 	%p<8>;
	.reg .b32 	%r<49>;
	.reg .b32 	%f<3>;
	.reg .b64 	%fd<109>;

	ld.param.f64 	%fd10, [__internal_accurate_pow_param_0];
	ld.param.f64 	%fd11, [__internal_accurate_pow_param_1];
	{
	.reg .b32 %temp; 
	mov.b64 	{%temp, %r46}, %fd10;
	}
	{
	.reg .b32 %temp; 
	mov.b64 	{%r45, %temp}, %fd10;
	}
	shr.u32 	%r47, %r46, 20;
	setp.gt.u32 	%p1, %r46, 1048575;
	@%p1 bra 	$L__BB3_2;
	mul.f64 	%fd12, %fd10, 0d4350000000000000;
	{
	.reg .b32 %temp; 
	mov.b64 	{%temp, %r46}, %fd12;
	}
	{
	.reg .b32 %temp; 
	mov.b64 	{%r45, %temp}, %fd12;
	}
	shr.u32 	%r16, %r46, 20;
	add.s32 	%r47, %r16, -54;
$L__BB3_2:
	add.s32 	%r48, %r47, -1023;
	and.b32  	%r17, %r46, -2146435073;
	or.b32  	%r18, %r17, 1072693248;
	mov.b64 	%fd107, {%r45, %r18};
	setp.lt.u32 	%p2, %r18, 1073127583;
	@%p2 bra 	$L__BB3_4;
	{
	.reg .b32 %temp; 
	mov.b64 	{%r19, %temp}, %fd107;
	}
	{
	.reg .b32 %temp; 
	mov.b64 	{%temp, %r20}, %fd107;
	}
	add.s32 	%r21, %r20, -1048576;
	mov.b64 	%fd107, {%r19, %r21};
	add.s32 	%r48, %r47, -1022;
$L__BB3_4:
	add.f64 	%fd13, %fd107, 0dBFF0000000000000;
	add.f64 	%fd14, %fd107, 0d3FF0000000000000;
	rcp.approx.ftz.f64 	%fd15, %fd14;
	neg.f64 	%fd16, %fd14;
	fma.rn.f64 	%fd17, %fd16, %fd15, 0d3FF0000000000000;
	fma.rn.f64 	%fd18, %fd17, %fd17, %fd17;
	fma.rn.f64 	%fd19, %fd18, %fd15, %fd15;
	mul.f64 	%fd20, %fd13, %fd19;
	fma.rn.f64 	%fd21, %fd13, %fd19, %fd20;
	mul.f64 	%fd22, %fd21, %fd21;
	fma.rn.f64 	%fd23, %fd22, 0d3EB0F5FF7D2CAFE2, 0d3ED0F5D241AD3B5A;
	fma.rn.f64 	%fd24, %fd23, %fd22, 0d3EF3B20A75488A3F;
	fma.rn.f64 	%fd25, %fd24, %fd22, 0d3F1745CDE4FAECD5;
	fma.rn.f64 	%fd26, %fd25, %fd22, 0d3F3C71C7258A578B;
	fma.rn.f64 	%fd27, %fd26, %fd22, 0d3F6249249242B910;
	fma.rn.f64 	%fd28, %fd27, %fd22, 0d3F89999999999DFB;
	sub.f64 	%fd29, %fd13, %fd21;
	add.f64 	%fd30, %fd29, %fd29;
	neg.f64 	%fd31, %fd21;
	fma.rn.f64 	%fd32, %fd31, %fd13, %fd30;
	mul.f64 	%fd33, %fd19, %fd32;
	fma.rn.f64 	%fd34, %fd22, %fd28, 0d3FB5555555555555;
	mov.f64 	%fd35, 0d3FB5555555555555;
	sub.f64 	%fd36, %fd35, %fd34;
	fma.rn.f64 	%fd37, %fd22, %fd28, %fd36;
	add.f64 	%fd38, %fd37, 0dBC46A4CB00B9E7B0;
	add.f64 	%fd39, %fd34, %fd38;
	sub.f64 	%fd40, %fd34, %fd39;
	add.f64 	%fd41, %fd38, %fd40;
	mul.rn.f64 	%fd42, %fd21, %fd21;
	neg.f64 	%fd43, %fd42;
	fma.rn.f64 	%fd44, %fd21, %fd21, %fd43;
	{
	.reg .b32 %temp; 
	mov.b64 	{%r22, %temp}, %fd33;
	}
	{
	.reg .b32 %temp; 
	mov.b64 	{%temp, %r23}, %fd33;
	}
	add.s32 	%r24, %r23, 1048576;
	mov.b64 	%fd45, {%r22, %r24};
	fma.rn.f64 	%fd46, %fd21, %fd45, %fd44;
	mul.rn.f64 	%fd47, %fd42, %fd21;
	neg.f64 	%fd48, %fd47;
	fma.rn.f64 	%fd49, %fd42, %fd21, %fd48;
	fma.rn.f64 	%fd50, %fd42, %fd33, %fd49;
	fma.rn.f64 	%fd51, %fd46, %fd21, %fd50;
	mul.rn.f64 	%fd52, %fd39, %fd47;
	neg.f64 	%fd53, %fd52;
	fma.rn.f64 	%fd54, %fd39, %fd47, %fd53;
	fma.rn.f64 	%fd55, %fd39, %fd51, %fd54;
	fma.rn.f64 	%fd56, %fd41, %fd47, %fd55;
	add.f64 	%fd57, %fd52, %fd56;
	sub.f64 	%fd58, %fd52, %fd57;
	add.f64 	%fd59, %fd56, %fd58;
	add.f64 	%fd60, %fd21, %fd57;
	sub.f64 	%fd61, %fd21, %fd60;
	add.f64 	%fd62, %fd57, %fd61;
	add.f64 	%fd63, %fd59, %fd62;
	add.f64 	%fd64, %fd33, %fd63;
	add.f64 	%fd65, %fd60, %fd64;
	sub.f64 	%fd66, %fd60, %fd65;
	add.f64 	%fd67, %fd64, %fd66;
	xor.b32  	%r25, %r48, -2147483648;
	mov.b32 	%r26, 1127219200;
	mov.b64 	%fd68, {%r25, %r26};
	mov.b32 	%r27, -2147483648;
	mov.b64 	%fd69, {%r27, %r26};
	sub.f64 	%fd70, %fd68, %fd69;
	fma.rn.f64 	%fd71, %fd70, 0d3FE62E42FEFA39EF, %fd65;
	fma.rn.f64 	%fd72, %fd70, 0dBFE62E42FEFA39EF, %fd71;
	sub.f64 	%fd73, %fd72, %fd65;
	sub.f64 	%fd74, %fd67, %fd73;
	fma.rn.f64 	%fd75, %fd70, 0d3C7ABC9E3B39803F, %fd74;
	add.f64 	%fd76, %fd71, %fd75;
	sub.f64 	%fd77, %fd71, %fd76;
	add.f64 	%fd78, %fd75, %fd77;
	{
	.reg .b32 %temp; 
	mov.b64 	{%temp, %r28}, %fd11;
	}
	{
	.reg .b32 %temp; 
	mov.b64 	{%r29, %temp}, %fd11;
	}
	shl.b32 	%r30, %r28, 1;
	setp.gt.u32 	%p3, %r30, -33554433;
	and.b32  	%r31, %r28, -15728641;
	selp.b32 	%r32, %r31, %r28, %p3;
	mov.b64 	%fd79, {%r29, %r32};
	mul.rn.f64 	%fd80, %fd76, %fd79;
	neg.f64 	%fd81, %fd80;
	fma.rn.f64 	%fd82, %fd76, %fd79, %fd81;
	fma.rn.f64 	%fd83, %fd78, %fd79, %fd82;
	add.f64 	%fd4, %fd80, %fd83;
	sub.f64 	%fd84, %fd80, %fd4;
	add.f64 	%fd5, %fd83, %fd84;
	fma.rn.f64 	%fd85, %fd4, 0d3FF71547652B82FE, 0d4338000000000000;
	{
	.reg .b32 %temp; 
	mov.b64 	{%r13, %temp}, %fd85;
	}
	mov.f64 	%fd86, 0dC338000000000000;
	add.rn.f64 	%fd87, %fd85, %fd86;
	fma.rn.f64 	%fd88, %fd87, 0dBFE62E42FEFA39EF, %fd4;
	fma.rn.f64 	%fd89, %fd87, 0dBC7ABC9E3B39803F, %fd88;
	fma.rn.f64 	%fd90, %fd89, 0d3E5ADE1569CE2BDF, 0d3E928AF3FCA213EA;
	fma.rn.f64 	%fd91, %fd90, %fd89, 0d3EC71DEE62401315;
	fma.rn.f64 	%fd92, %fd91, %fd89, 0d3EFA01997C89EB71;
	fma.rn.f64 	%fd93, %fd92, %fd89, 0d3F2A01A014761F65;
	fma.rn.f64 	%fd94, %fd93, %fd89, 0d3F56C16C1852B7AF;
	fma.rn.f64 	%fd95, %fd94, %fd89, 0d3F81111111122322;
	fma.rn.f64 	%fd96, %fd95, %fd89, 0d3FA55555555502A1;
	fma.rn.f64 	%fd97, %fd96, %fd89, 0d3FC5555555555511;
	fma.rn.f64 	%fd98, %fd97, %fd89, 0d3FE000000000000B;
	fma.rn.f64 	%fd99, %fd98, %fd89, 0d3FF0000000000000;
	fma.rn.f64 	%fd100, %fd99, %fd89, 0d3FF0000000000000;
	{
	.reg .b32 %temp; 
	mov.b64 	{%r14, %temp}, %fd100;
	}
	{
	.reg .b32 %temp; 
	mov.b64 	{%temp, %r15}, %fd100;
	}
	shl.b32 	%r33, %r13, 20;
	add.s32 	%r34, %r33, %r15;
	mov.b64 	%fd108, {%r14, %r34};
	{
	.reg .b32 %temp; 
	mov.b64 	{%temp, %r35}, %fd4;
	}
	mov.b32 	%f2, %r35;
	abs.f32 	%f1, %f2;
	setp.lt.f32 	%p4, %f1, 0f4086232B;
	@%p4 bra 	$L__BB3_7;
	setp.lt.f64 	%p5, %fd4, 0d0000000000000000;
	add.f64 	%fd101, %fd4, 0d7FF0000000000000;
	selp.f64 	%fd108, 0d0000000000000000, %fd101, %p5;
	setp.geu.f32 	%p6, %f1, 0f40874800;
	@%p6 bra 	$L__BB3_7;
	shr.u32 	%r36, %r13, 31;
	add.s32 	%r37, %r13, %r36;
	shr.s32 	%r38, %r37, 1;
	shl.b32 	%r39, %r38, 20;
	add.s32 	%r40, %r15, %r39;
	mov.b64 	%fd102, {%r14, %r40};
	sub.s32 	%r41, %r13, %r38;
	shl.b32 	%r42, %r41, 20;
	add.s32 	%r43, %r42, 1072693248;
	mov.b32 	%r44, 0;
	mov.b64 	%fd103, {%r44, %r43};
	mul.f64 	%fd108, %fd103, %fd102;
$L__BB3_7:
	abs.f64 	%fd104, %fd108;
	setp.eq.f64 	%p7, %fd104, 0d7FF0000000000000;
	fma.rn.f64 	%fd105, %fd108, %fd5, %fd108;
	selp.f64 	%fd106, %fd108, %fd105, %p7;
	st.param.f64 	[func_retval0], %fd106;
	ret;

}


// ===== COMPILED SASS (sm_100) =====

	.target	sm_100

	.elftype	@"ET_EXEC"


//--------------------- .note.nv.tkinfo           --------------------------
	.section	.note.nv.tkinfo,"",@"SHT_NOTE"
	.sectionflags	@"SHF_NOTE_NV_TKINFO"
	.tkinfo
        /*0018*/ 	.word	0x00000002
        /*0030*/ 	.string	""
        /*0030*/ 	.string	"ptxas"
        /*0030*/ 	.string	"Cuda compilation tools, release 13.0, V13.0.88"
        /*0030*/ 	.string	"Build cuda_13.0.r13.0/compiler.36424714_0"
        /*0030*/ 	.string	"-arch sm_100 -m 64 "



//--------------------- .note.nv.cuinfo           --------------------------
	.section	.note.nv.cuinfo,"",@"SHT_NOTE"
	.sectionflags	@"SHF_NOTE_NV_CUINFO"
        /*0018*/ 	.short	0x0002
        /*001a*/ 	.short	0x0064
        /*001c*/ 	.short	0x0082
	.zero		2


//--------------------- .nv.info                  --------------------------
	.section	.nv.info,"",@"SHT_CUDA_INFO"
	.align	4


	//----- nvinfo : EIATTR_REGCOUNT
	.align		4
        /*0000*/ 	.byte	0x04, 0x2f
        /*0002*/ 	.short	(.L_1 - .L_0)
	.align		4
.L_0:
        /*0004*/ 	.word	index@(_Z14tree_reductionPdddiddd)
        /*0008*/ 	.word	0x0000002e


	//----- nvinfo : EIATTR_FRAME_SIZE
	.align		4
.L_1:
        /*000c*/ 	.byte	0x04, 0x11
        /*000e*/ 	.short	(.L_3 - .L_2)
	.align		4
.L_2:
        /*0010*/ 	.word	index@($_Z14tree_reductionPdddiddd$__internal_accurate_pow)
        /*0014*/ 	.word	0x00000000


	//----- nvinfo : EIATTR_FRAME_SIZE
	.align		4
.L_3:
        /*0018*/ 	.byte	0x04, 0x11
        /*001a*/ 	.short	(.L_5 - .L_4)
	.align		4
.L_4:
        /*001c*/ 	.word	index@($__internal_2_$__cuda_sm20_dblrcp_rn_slowpath_v3)
        /*0020*/ 	.word	0x00000000


	//----- nvinfo : EIATTR_FRAME_SIZE
	.align		4
.L_5:
        /*0024*/ 	.byte	0x04, 0x11
        /*0026*/ 	.short	(.L_7 - .L_6)
	.align		4
.L_6:
        /*0028*/ 	.word	index@(_Z14tree_reductionPdddiddd)
        /*002c*/ 	.word	0x00000000


	//----- nvinfo : EIATTR_REGCOUNT
	.align		4
.L_7:
        /*0030*/ 	.byte	0x04, 0x2f
        /*0032*/ 	.short	(.L_9 - .L_8)
	.align		4
.L_8:
        /*0034*/ 	.word	index@(_Z12tree_builderPdddiddd)
        /*0038*/ 	.word	0x0000002e


	//----- nvinfo : EIATTR_FRAME_SIZE
	.align		4
.L_9:
        /*003c*/ 	.byte	0x04, 0x11
        /*003e*/ 	.short	(.L_11 - .L_10)
	.align		4
.L_10:
        /*0040*/ 	.word	index@($_Z12tree_builderPdddiddd$__internal_accurate_pow)
        /*0044*/ 	.word	0x00000000


	//----- nvinfo : EIATTR_FRAME_SIZE
	.align		4
.L_11:
        /*0048*/ 	.byte	0x04, 0x11
        /*004a*/ 	.short	(.L_13 - .L_12)
	.align		4
.L_12:
        /*004c*/ 	.word	index@($__internal_1_$__cuda_sm20_dblrcp_rn_slowpath_v3)
        /*0050*/ 	.word	0x00000000


	//----- nvinfo : EIATTR_FRAME_SIZE
	.align		4
.L_13:
        /*0054*/ 	.byte	0x04, 0x11
        /*0056*/ 	.short	(.L_15 - .L_14)
	.align		4
.L_14:
        /*0058*/ 	.word	index@(_Z12tree_builderPdddiddd)
        /*005c*/ 	.word	0x00000000


	//----- nvinfo : EIATTR_REGCOUNT
	.align		4
.L_15:
        /*0060*/ 	.byte	0x04, 0x2f
        /*0062*/ 	.short	(.L_17 - .L_16)
	.align		4
.L_16:
        /*0064*/ 	.word	index@(_Z19tree_builder_sharedPdddiddd)
        /*0068*/ 	.word	0x00000030


	//----- nvinfo : EIATTR_FRAME_SIZE
	.align		4
.L_17:
        /*006c*/ 	.byte	0x04, 0x11
        /*006e*/ 	.short	(.L_19 - .L_18)
	.align		4
.L_18:
        /*0070*/ 	.word	index@($_Z19tree_builder_sharedPdddiddd$__internal_accurate_pow)
        /*0074*/ 	.word	0x00000000


	//----- nvinfo : EIATTR_FRAME_SIZE
	.align		4
.L_19:
        /*0078*/ 	.byte	0x04, 0x11
        /*007a*/ 	.short	(.L_21 - .L_20)
	.align		4
.L_20:
        /*007c*/ 	.word	index@($__internal_0_$__cuda_sm20_dblrcp_rn_slowpath_v3)
        /*0080*/ 	.word	0x00000000


	//----- nvinfo : EIATTR_FRAME_SIZE
	.align		4
.L_21:
        /*0084*/ 	.byte	0x04, 0x11
        /*0086*/ 	.short	(.L_23 - .L_22)
	.align		4
.L_22:
        /*0088*/ 	.word	index@(_Z19tree_builder_sharedPdddiddd)
        /*008c*/ 	.word	0x00000000


	//----- nvinfo : EIATTR_MIN_STACK_SIZE
	.align		4
.L_23:
        /*0090*/ 	.byte	0x04, 0x12
        /*0092*/ 	.short	(.L_25 - .L_24)
	.align		4
.L_24:
        /*0094*/ 	.word	index@(_Z19tree_builder_sharedPdddiddd)
        /*0098*/ 	.word	0x00000000


	//----- nvinfo : EIATTR_MIN_STACK_SIZE
	.align		4
.L_25:
        /*009c*/ 	.byte	0x04, 0x12
        /*009e*/ 	.short	(.L_27 - .L_26)
	.align		4
.L_26:
        /*00a0*/ 	.word	index@(_Z12tree_builderPdddiddd)
        /*00a4*/ 	.word	0x00000000


	//----- nvinfo : EIATTR_MIN_STACK_SIZE
	.align		4
.L_27:
        /*00a8*/ 	.byte	0x04, 0x12
        /*00aa*/ 	.short	(.L_29 - .L_28)
	.align		4
.L_28:
        /*00ac*/ 	.word	index@(_Z14tree_reductionPdddiddd)
        /*00b0*/ 	.word	0x00000000
.L_29:


//--------------------- .nv.compat                --------------------------
	.section	.nv.compat,"",@"SHT_CUDA_COMPAT_INFO"
	.align	4
        /*0000*/ 	.byte	0x02, 0x09, 0x00, 0x00, 0x02, 0x02, 0x01, 0x00, 0x02, 0x05, 0x05, 0x00, 0x03, 0x07, 0x01, 0x01
        /*0010*/ 	.byte	0x02, 0x03, 0x00, 0x00, 0x02, 0x06, 0x01, 0x00, 0x04, 0x0b, 0x08, 0x00, 0x01, 0x00, 0x00, 0x00
        /*0020*/ 	.byte	0x00, 0x00, 0x00, 0x00


//--------------------- .nv.info._Z19tree_builder_sharedPdddiddd --------------------------
	.section	.nv.info._Z19tree_builder_sharedPdddiddd,"",@"SHT_CUDA_INFO"
	.sectionflags	@""
	.align	4


	//----- nvinfo : EIATTR_CUDA_API_VERSION
	.align		4
        /*0000*/ 	.byte	0x04, 0x37
        /*0002*/ 	.short	(.L_31 - .L_30)
.L_30:
        /*0004*/ 	.word	0x00000082


	//----- nvinfo : EIATTR_KPARAM_INFO
	.align		4
.L_31:
        /*0008*/ 	.byte	0x04, 0x17
        /*000a*/ 	.short	(.L_33 - .L_32)
.L_32:
        /*000c*/ 	.word	0x00000000
        /*0010*/ 	.short	0x0006
        /*0012*/ 	.short	0x0030
        /*0014*/ 	.byte	0x00, 0xf0, 0x21, 0x00


	//----- nvinfo : EIATTR_KPARAM_INFO
	.align		4
.L_33:
        /*0018*/ 	.byte	0x04, 0x17
        /*001a*/ 	.short	(.L_35 - .L_34)
.L_34:
        /*001c*/ 	.word	0x00000000
        /*0020*/ 	.short	0x0005
        /*0022*/ 	.short	0x0028
        /*0024*/ 	.byte	0x00, 0xf0, 0x21, 0x00


	//----- nvinfo : EIATTR_KPARAM_INFO
	.align		4
.L_35:
        /*0028*/ 	.byte	0x04, 0x17
        /*002a*/ 	.short	(.L_37 - .L_36)
.L_36:
        /*002c*/ 	.word	0x00000000
        /*0030*/ 	.short	0x0004
        /*0032*/ 	.short	0x0020
        /*0034*/ 	.byte	0x00, 0xf0, 0x21, 0x00


	//----- nvinfo : EIATTR_KPARAM_INFO
	.align		4
.L_37:
        /*0038*/ 	.byte	0x04, 0x17
        /*003a*/ 	.short	(.L_39 - .L_38)
.L_38:
        /*003c*/ 	.word	0x00000000
        /*0040*/ 	.short	0x0003
        /*0042*/ 	.short	0x0018
        /*0044*/ 	.byte	0x00, 0xf0, 0x11, 0x00


	//----- nvinfo : EIATTR_KPARAM_INFO
	.align		4
.L_39:
        /*0048*/ 	.byte	0x04, 0x17
        /*004a*/ 	.short	(.L_41 - .L_40)
.L_40:
        /*004c*/ 	.word	0x00000000
        /*0050*/ 	.short	0x0002
        /*0052*/ 	.short	0x0010
        /*0054*/ 	.byte	0x00, 0xf0, 0x21, 0x00


	//----- nvinfo : EIATTR_KPARAM_INFO
	.align		4
.L_41:
        /*0058*/ 	.byte	0x04, 0x17
        /*005a*/ 	.short	(.L_43 - .L_42)
.L_42:
        /*005c*/ 	.word	0x00000000
        /*0060*/ 	.short	0x0001
        /*0062*/ 	.short	0x0008
        /*0064*/ 	.byte	0x00, 0xf0, 0x21, 0x00


	//----- nvinfo : EIATTR_KPARAM_INFO
	.align		4
.L_43:
        /*0068*/ 	.byte	0x04, 0x17
        /*006a*/ 	.short	(.L_45 - .L_44)
.L_44:
        /*006c*/ 	.word	0x00000000
        /*0070*/ 	.short	0x0000
        /*0072*/ 	.short	0x0000
        /*0074*/ 	.byte	0x00, 0xf5, 0x21, 0x00


	//----- nvinfo : EIATTR_SPARSE_MMA_MASK
	.align		4
.L_45:
        /*0078*/ 	.byte	0x03, 0x50
        /*007a*/ 	.short	0x0000


	//----- nvinfo : EIATTR_MAXREG_COUNT
	.align		4
        /*007c*/ 	.byte	0x03, 0x1b
        /*007e*/ 	.short	0x00ff


	//----- nvinfo : EIATTR_NUM_BARRIERS
	.align		4
        /*0080*/ 	.byte	0x02, 0x4c
        /*0082*/ 	.byte	0x01
	.zero		1


	//----- nvinfo : EIATTR_MERCURY_ISA_VERSION
	.align		4
        /*0084*/ 	.byte	0x03, 0x5f
        /*0086*/ 	.short	0x0101


	//----- nvinfo : EIATTR_VRC_CTA_INIT_COUNT
	.align		4
        /*0088*/ 	.byte	0x02, 0x4a
	.zero		1
	.zero		1


	//----- nvinfo : EIATTR_EXIT_INSTR_OFFSETS
	.align		4
        /*008c*/ 	.byte	0x04, 0x1c
        /*008e*/ 	.short	(.L_47 - .L_46)


	//   ....[0]....
.L_46:
        /*0090*/ 	.word	0x00000550


	//   ....[1]....
        /*0094*/ 	.word	0x00000cb0


	//   ....[2]....
        /*0098*/ 	.word	0x00001810


	//----- nvinfo : EIATTR_CRS_STACK_SIZE
	.align		4
.L_47:
        /*009c*/ 	.byte	0x04, 0x1e
        /*009e*/ 	.short	(.L_49 - .L_48)
.L_48:
        /*00a0*/ 	.word	0x00000000


	//----- nvinfo : EIATTR_CBANK_PARAM_SIZE
	.align		4
.L_49:
        /*00a4*/ 	.byte	0x03, 0x19
        /*00a6*/ 	.short	0x0038


	//----- nvinfo : EIATTR_PARAM_CBANK
	.align		4
        /*00a8*/ 	.byte	0x04, 0x0a
        /*00aa*/ 	.short	(.L_51 - .L_50)
	.align		4
.L_50:
        /*00ac*/ 	.word	index@(.nv.constant0._Z19tree_builder_sharedPdddiddd)
        /*00b0*/ 	.short	0x0380
        /*00b2*/ 	.short	0x0038


	//----- nvinfo : EIATTR_SW_WAR
	.align		4
.L_51:
        /*00b4*/ 	.byte	0x04, 0x36
        /*00b6*/ 	.short	(.L_53 - .L_52)
.L_52:
        /*00b8*/ 	.word	0x00000008
.L_53:


//--------------------- .nv.info._Z12tree_builderPdddiddd --------------------------
	.section	.nv.info._Z12tree_builderPdddiddd,"",@"SHT_CUDA_INFO"
	.sectionflags	@""
	.align	4


	//----- nvinfo : EIATTR_CUDA_API_VERSION
	.align		4
        /*0000*/ 	.byte	0x04, 0x37
        /*0002*/ 	.short	(.L_55 - .L_54)
.L_54:
        /*0004*/ 	.word	0x00000082


	//----- nvinfo : EIATTR_KPARAM_INFO
	.align		4
.L_55:
        /*0008*/ 	.byte	0x04, 0x17
        /*000a*/ 	.short	(.L_57 - .L_56)
.L_56:
        /*000c*/ 	.word	0x00000000
        /*0010*/ 	.short	0x0006
        /*0012*/ 	.short	0x0030
        /*0014*/ 	.byte	0x00, 0xf0, 0x21, 0x00


	//----- nvinfo : EIATTR_KPARAM_INFO
	.align		4
.L_57:
        /*0018*/ 	.byte	0x04, 0x17
        /*001a*/ 	.short	(.L_59 - .L_58)
.L_58:
        /*001c*/ 	.word	0x00000000
        /*0020*/ 	.short	0x0005
        /*0022*/ 	.short	0x0028
        /*0024*/ 	.byte	0x00, 0xf0, 0x21, 0x00


	//----- nvinfo : EIATTR_KPARAM_INFO
	.align		4
.L_59:
        /*0028*/ 	.byte	0x04, 0x17
        /*002a*/ 	.short	(.L_61 - .L_60)
.L_60:
        /*002c*/ 	.word	0x00000000
        /*0030*/ 	.short	0x0004
        /*0032*/ 	.short	0x0020
        /*0034*/ 	.byte	0x00, 0xf0, 0x21, 0x00


	//----- nvinfo : EIATTR_KPARAM_INFO
	.align		4
.L_61:
        /*0038*/ 	.byte	0x04, 0x17
        /*003a*/ 	.short	(.L_63 - .L_62)
.L_62:
        /*003c*/ 	.word	0x00000000
        /*0040*/ 	.short	0x0003
        /*0042*/ 	.short	0x0018
        /*0044*/ 	.byte	0x00, 0xf0, 0x11, 0x00


	//----- nvinfo : EIATTR_KPARAM_INFO
	.align		4
.L_63:
        /*0048*/ 	.byte	0x04, 0x17
        /*004a*/ 	.short	(.L_65 - .L_64)
.L_64:
        /*004c*/ 	.word	0x00000000
        /*0050*/ 	.short	0x0002
        /*0052*/ 	.short	0x0010
        /*0054*/ 	.byte	0x00, 0xf0, 0x21, 0x00


	//----- nvinfo : EIATTR_KPARAM_INFO
	.align		4
.L_65:
        /*0058*/ 	.byte	0x04, 0x17
        /*005a*/ 	.short	(.L_67 - .L_66)
.L_66:
        /*005c*/ 	.word	0x00000000
        /*0060*/ 	.short	0x0001
        /*0062*/ 	.short	0x0008
        /*0064*/ 	.byte	0x00, 0xf0, 0x21, 0x00


	//----- nvinfo : EIATTR_KPARAM_INFO
	.align		4
.L_67:
        /*0068*/ 	.byte	0x04, 0x17
        /*006a*/ 	.short	(.L_69 - .L_68)
.L_68:
        /*006c*/ 	.word	0x00000000
        /*0070*/ 	.short	0x0000
        /*0072*/ 	.short	0x0000
        /*0074*/ 	.byte	0x00, 0xf5, 0x21, 0x00


	//----- nvinfo : EIATTR_SPARSE_MMA_MASK
	.align		4
.L_69:
        /*0078*/ 	.byte	0x03, 0x50
        /*007a*/ 	.short	0x0000


	//----- nvinfo : EIATTR_MAXREG_COUNT
	.align		4
        /*007c*/ 	.byte	0x03, 0x1b
        /*007e*/ 	.short	0x00ff


	//----- nvinfo : EIATTR_NUM_BARRIERS
	.align		4
        /*0080*/ 	.byte	0x02, 0x4c
        /*0082*/ 	.byte	0x01
	.zero		1


	//----- nvinfo : EIATTR_MERCURY_ISA_VERSION
	.align		4
        /*0084*/ 	.byte	0x03, 0x5f
        /*0086*/ 	.short	0x0101


	//----- nvinfo : EIATTR_VRC_CTA_INIT_COUNT
	.align		4
        /*0088*/ 	.byte	0x02, 0x4a
	.zero		1
	.zero		1


	//----- nvinfo : EIATTR_EXIT_INSTR_OFFSETS
	.align		4
        /*008c*/ 	.byte	0x04, 0x1c
        /*008e*/ 	.short	(.L_71 - .L_70)


	//   ....[0]....
.L_70:
        /*0090*/ 	.word	0x00000500


	//   ....[1]....
        /*0094*/ 	.word	0x00000c10


	//   ....[2]....
        /*0098*/ 	.word	0x000016e0


	//----- nvinfo : EIATTR_CRS_STACK_SIZE
	.align		4
.L_71:
        /*009c*/ 	.byte	0x04, 0x1e
        /*009e*/ 	.short	(.L_73 - .L_72)
.L_72:
        /*00a0*/ 	.word	0x00000000


	//----- nvinfo : EIATTR_CBANK_PARAM_SIZE
	.align		4
.L_73:
        /*00a4*/ 	.byte	0x03, 0x19
        /*00a6*/ 	.short	0x0038


	//----- nvinfo : EIATTR_PARAM_CBANK
	.align		4
        /*00a8*/ 	.byte	0x04, 0x0a
        /*00aa*/ 	.short	(.L_75 - .L_74)
	.align		4
.L_74:
        /*00ac*/ 	.word	index@(.nv.constant0._Z12tree_builderPdddiddd)
        /*00b0*/ 	.short	0x0380
        /*00b2*/ 	.short	0x0038


	//----- nvinfo : EIATTR_SW_WAR
	.align		4
.L_75:
        /*00b4*/ 	.byte	0x04, 0x36
        /*00b6*/ 	.short	(.L_77 - .L_76)
.L_76:
        /*00b8*/ 	.word	0x00000008
.L_77:


//--------------------- .nv.info._Z14tree_reductionPdddiddd --------------------------
	.section	.nv.info._Z14tree_reductionPdddiddd,"",@"SHT_CUDA_INFO"
	.sectionflags	@""
	.align	4


	//----- nvinfo : EIATTR_CUDA_API_VERSION
	.align		4
        /*0000*/ 	.byte	0x04, 0x37
        /*0002*/ 	.short	(.L_79 - .L_78)
.L_78:
        /*0004*/ 	.word	0x00000082


	//----- nvinfo : EIATTR_KPARAM_INFO
	.align		4
.L_79:
        /*0008*/ 	.byte	0x04, 0x17
        /*000a*/ 	.short	(.L_81 - .L_80)
.L_80:
        /*000c*/ 	.word	0x00000000
        /*0010*/ 	.short	0x0006
        /*0012*/ 	.short	0x0030
        /*0014*/ 	.byte	0x00, 0xf0, 0x21, 0x00


	//----- nvinfo : EIATTR_KPARAM_INFO
	.align		4
.L_81:
        /*0018*/ 	.byte	0x04, 0x17
        /*001a*/ 	.short	(.L_83 - .L_82)
.L_82:
        /*001c*/ 	.word	0x00000000
        /*0020*/ 	.short	0x0005
        /*0022*/ 	.short	0x0028
        /*0024*/ 	.byte	0x00, 0xf0, 0x21, 0x00


	//----- nvinfo : EIATTR_KPARAM_INFO
	.align		4
.L_83:
        /*0028*/ 	.byte	0x04, 0x17
        /*002a*/ 	.short	(.L_85 - .L_84)
.L_84:
        /*002c*/ 	.word	0x00000000
        /*0030*/ 	.short	0x0004
        /*0032*/ 	.short	0x0020
        /*0034*/ 	.byte	0x00, 0xf0, 0x21, 0x00


	//----- nvinfo : EIATTR_KPARAM_INFO
	.align		4
.L_85:
        /*0038*/ 	.byte	0x04, 0x17
        /*003a*/ 	.short	(.L_87 - .L_86)
.L_86:
        /*003c*/ 	.word	0x00000000
        /*0040*/ 	.short	0x0003
        /*0042*/ 	.short	0x0018
        /*0044*/ 	.byte	0x00, 0xf0, 0x11, 0x00


	//----- nvinfo : EIATTR_KPARAM_INFO
	.align		4
.L_87:
        /*0048*/ 	.byte	0x04, 0x17
        /*004a*/ 	.short	(.L_89 - .L_88)
.L_88:
        /*004c*/ 	.word	0x00000000
        /*0050*/ 	.short	0x0002
        /*0052*/ 	.short	0x0010
        /*0054*/ 	.byte	0x00, 0xf0, 0x21, 0x00


	//----- nvinfo : EIATTR_KPARAM_INFO
	.align		4
.L_89:
        /*0058*/ 	.byte	0x04, 0x17
        /*005a*/ 	.short	(.L_91 - .L_90)
.L_90:
        /*005c*/ 	.word	0x00000000
        /*0060*/ 	.short	0x0001
        /*0062*/ 	.short	0x0008
        /*0064*/ 	.byte	0x00, 0xf0, 0x21, 0x00


	//----- nvinfo : EIATTR_KPARAM_INFO
	.align		4
.L_91:
        /*0068*/ 	.byte	0x04, 0x17
        /*006a*/ 	.short	(.L_93 - .L_92)
.L_92:
        /*006c*/ 	.word	0x00000000
        /*0070*/ 	.short	0x0000
        /*0072*/ 	.short	0x0000
        /*0074*/ 	.byte	0x00, 0xf5, 0x21, 0x00


	//----- nvinfo : EIATTR_SPARSE_MMA_MASK
	.align		4
.L_93:
        /*0078*/ 	.byte	0x03, 0x50
        /*007a*/ 	.short	0x0000


	//----- nvinfo : EIATTR_MAXREG_COUNT
	.align		4
        /*007c*/ 	.byte	0x03, 0x1b
        /*007e*/ 	.short	0x00ff


	//----- nvinfo : EIATTR_NUM_BARRIERS
	.align		4
        /*0080*/ 	.byte	0x02, 0x4c
        /*0082*/ 	.byte	0x01
	.zero		1


	//----- nvinfo : EIATTR_MERCURY_ISA_VERSION
	.align		4
        /*0084*/ 	.byte	0x03, 0x5f
        /*0086*/ 	.short	0x0101


	//----- nvinfo : EIATTR_VRC_CTA_INIT_COUNT
	.align		4
        /*0088*/ 	.byte	0x02, 0x4a
	.zero		1
	.zero		1


	//----- nvinfo : EIATTR_EXIT_INSTR_OFFSETS
	.align		4
        /*008c*/ 	.byte	0x04, 0x1c
        /*008e*/ 	.short	(.L_95 - .L_94)


	//   ....[0]....
.L_94:
        /*0090*/ 	.word	0x00000030


	//   ....[1]....
        /*0094*/ 	.word	0x00000790


	//   ....[2]....
        /*0098*/ 	.word	0x00001260


	//----- nvinfo : EIATTR_CRS_STACK_SIZE
	.align		4
.L_95:
        /*009c*/ 	.byte	0x04, 0x1e
        /*009e*/ 	.short	(.L_97 - .L_96)
.L_96:
        /*00a0*/ 	.word	0x00000000


	//----- nvinfo : EIATTR_CBANK_PARAM_SIZE
	.align		4
.L_97:
        /*00a4*/ 	.byte	0x03, 0x19
        /*00a6*/ 	.short	0x0038


	//----- nvinfo : EIATTR_PARAM_CBANK
	.align		4
        /*00a8*/ 	.byte	0x04, 0x0a
        /*00aa*/ 	.short	(.L_99 - .L_98)
	.align		4
.L_98:
        /*00ac*/ 	.word	index@(.nv.constant0._Z14tree_reductionPdddiddd)
        /*00b0*/ 	.short	0x0380
        /*00b2*/ 	.short	0x0038


	//----- nvinfo : EIATTR_SW_WAR
	.align		4
.L_99:
        /*00b4*/ 	.byte	0x04, 0x36
        /*00b6*/ 	.short	(.L_101 - .L_100)
.L_100:
        /*00b8*/ 	.word	0x00000008
.L_101:


//--------------------- .nv.callgraph             --------------------------
	.section	.nv.callgraph,"",@"SHT_CUDA_CALLGRAPH"
	.align	4
	.sectionentsize	8
	.align		4
        /*0000*/ 	.word	0x00000000
	.align		4
        /*0004*/ 	.word	0xffffffff
	.align		4
        /*0008*/ 	.word	0x00000000
	.align		4
        /*000c*/ 	.word	0xfffffffe
	.align		4
        /*0010*/ 	.word	0x00000000
	.align		4
        /*0014*/ 	.word	0xfffffffd
	.align		4
        /*0018*/ 	.word	0x00000000
	.align		4
        /*001c*/ 	.word	0xfffffffc


//--------------------- .text._Z19tree_builder_sharedPdddiddd --------------------------
	.section	.text._Z19tree_builder_sharedPdddiddd,"ax",@progbits
	.align	128
        .global         _Z19tree_builder_sharedPdddiddd
        .type           _Z19tree_builder_sharedPdddiddd,@function
        .size           _Z19tree_builder_sharedPdddiddd,(.L_x_93 - _Z19tree_builder_sharedPdddiddd)
        .other          _Z19tree_builder_sharedPdddiddd,@"STO_CUDA_ENTRY STV_DEFAULT"
_Z19tree_builder_sharedPdddiddd:
.text._Z19tree_builder_sharedPdddiddd:
[----:B------:R-:W-:Y:S01]  /*0000*/  LDC R1, c[0x0][0x37c] ;  /* 0x0000df00ff017b82 */ /* 0x000fe20000000800 */
[----:B------:R-:W0:Y:S07]  /*0010*/  S2R R2, SR_TID.X ;  /* 0x0000000000027919 */ /* 0x000e2e0000002100 */
[----:B------:R-:W1:Y:S01]  /*0020*/  S2UR UR5, SR_CgaCtaId ;  /* 0x00000000000579c3 */ /* 0x000e620000008800 */
[----:B------:R-:W0:Y:S01]  /*0030*/  LDCU UR6, c[0x0][0x398] ;  /* 0x00007300ff0677ac */ /* 0x000e220008000800 */
[----:B------:R-:W-:Y:S01]  /*0040*/  BSSY.RECONVERGENT B0, `(.L_x_0) ;  /* 0x000004e000007945 */ /* 0x000fe20003800200 */
[----:B------:R-:W-:-:S02]  /*0050*/  UMOV UR4, 0x400 ;  /* 0x0000040000047882 */ /* 0x000fc40000000000 */
[----:B-1----:R-:W-:Y:S01]  /*0060*/  ULEA UR4, UR5, UR4, 0x18 ;  /* 0x0000000405047291 */ /* 0x002fe2000f8ec0ff */
[----:B0-----:R-:W-:-:S05]  /*0070*/  ISETP.GT.AND P0, PT, R2, UR6, PT ;  /* 0x0000000602007c0c */ /* 0x001fca000bf04270 */
[----:B------:R-:W-:-:S08]  /*0080*/  LEA R6, R2, UR4, 0x3 ;  /* 0x0000000402067c11 */ /* 0x000fd0000f8e18ff */
[----:B------:R-:W-:Y:S05]  /*0090*/  @P0 BRA `(.L_x_1) ;  /* 0x0000000400200947 */ /* 0x000fea0003800000 */
[----:B------:R-:W-:Y:S01]  /*00a0*/  LEA R3, R2, -UR6, 0x1 ;  /* 0x8000000602037c11 */ /* 0x000fe2000f8e08ff */
[----:B------:R-:W0:Y:S01]  /*00b0*/  LDCU.64 UR4, c[0x0][0x3a8] ;  /* 0x00007500ff0477ac */ /* 0x000e220008000a00 */
[----:B------:R-:W-:Y:S02]  /*00c0*/  BSSY.RECONVERGENT B1, `(.L_x_2) ;  /* 0x0000010000017945 */ /* 0x000fe40003800200 */
[----:B------:R-:W1:Y:S02]  /*00d0*/  I2F.F64 R8, R3 ;  /* 0x0000000300087312 */ /* 0x000e640000201c00 */
[--C-:B-1----:R-:W-:Y:S01]  /*00e0*/  SHF.R.U32.HI R0, RZ, 0x14, R9.reuse ;  /* 0x00000014ff007819 */ /* 0x102fe20000011609 */
[----:B0-----:R-:W-:Y:S01]  /*00f0*/  DADD R20, -RZ, |UR4| ;  /* 0x40000004ff147e29 */ /* 0x001fe20008000100 */
[----:B------:R-:W-:Y:S02]  /*0100*/  IMAD.MOV.U32 R40, RZ, RZ, R8 ;  /* 0x000000ffff287224 */ /* 0x000fe400078e0008 */
[----:B------:R-:W-:Y:S01]  /*0110*/  LOP3.LUT R0, R0, 0x7ff, RZ, 0xc0, !PT ;  /* 0x000007ff00007812 */ /* 0x000fe200078ec0ff */
[----:B------:R-:W-:-:S04]  /*0120*/  IMAD.MOV.U32 R39, RZ, RZ, R9 ;  /* 0x000000ffff277224 */ /* 0x000fc800078e0009 */
[----:B------:R-:W-:Y:S01]  /*0130*/  VIADD R5, R0, 0xfffffc0c ;  /* 0xfffffc0c00057836 */ /* 0x000fe20000000000 */
[----:B------:R-:W-:Y:S01]  /*0140*/  MOV R0, 0x1c0 ;  /* 0x000001c000007802 */ /* 0x000fe20000000f00 */
[----:B------:R-:W-:-:S03]  /*0150*/  IMAD.MOV.U32 R41, RZ, RZ, R21 ;  /* 0x000000ffff297224 */ /* 0x000fc600078e0015 */
[CC--:B------:R-:W-:Y:S02]  /*0160*/  SHF.L.U32 R4, R8.reuse, R5.reuse, RZ ;  /* 0x0000000508047219 */ /* 0x0c0fe400000006ff */
[----:B------:R-:W-:Y:S02]  /*0170*/  SHF.L.U64.HI R5, R8, R5, R9 ;  /* 0x0000000508057219 */ /* 0x000fe40000010209 */
[----:B------:R-:W-:-:S04]  /*0180*/  ISETP.NE.U32.AND P2, PT, R4, RZ, PT ;  /* 0x000000ff0400720c */ /* 0x000fc80003f45070 */
[----:B------:R-:W-:-:S04]  /*0190*/  ISETP.NE.AND.EX P2, PT, R5, -0x80000000, PT, P2 ;  /* 0x800000000500780c */ /* 0x000fc80003f45320 */
[----:B------:R-:W-:-:S13]  /*01a0*/  PLOP3.LUT P2, PT, P2, PT, PT, 0x8, 0x80 ;  /* 0x000000000080781c */ /* 0x000fda000174e170 */
[----:B------:R-:W-:Y:S05]  /*01b0*/  CALL.REL.NOINC `($_Z19tree_builder_sharedPdddiddd$__internal_accurate_pow) ;  /* 0x0000001800487944 */ /* 0x000fea0003c00000 */
[----:B------:R-:W-:Y:S05]  /*01c0*/  BSYNC.RECONVERGENT B1 ;  /* 0x0000000000017941 */ /* 0x000fea0003800200 */
.L_x_2:
[----:B------:R-:W0:Y:S01]  /*01d0*/  LDC.64 R10, c[0x0][0x3a8] ;  /* 0x0000ea00ff0a7b82 */ /* 0x000e220000000a00 */
[----:B------:R-:W-:-:S07]  /*01e0*/  DADD R14, -RZ, -R20 ;  /* 0x00000000ff0e7229 */ /* 0x000fce0000000914 */
[----:B------:R-:W1:Y:S03]  /*01f0*/  LDC R0, c[0x0][0x3ac] ;  /* 0x0000eb00ff007b82 */ /* 0x000e660000000800 */
[----:B------:R-:W-:Y:S02]  /*0200*/  FSEL R7, R14, R20, P2 ;  /* 0x000000140e077208 */ /* 0x000fe40001000000 */
[----:B------:R-:W-:Y:S01]  /*0210*/  FSEL R14, R15, R21, P2 ;  /* 0x000000150f0e7208 */ /* 0x000fe20001000000 */
[----:B0-----:R-:W-:Y:S02]  /*0220*/  DSETP.NEU.AND P0, PT, R10, RZ, PT ;  /* 0x000000ff0a00722a */ /* 0x001fe40003f0d000 */
[----:B------:R-:W-:Y:S01]  /*0230*/  DADD R12, R8, R10 ;  /* 0x00000000080c7229 */ /* 0x000fe2000000000a */
[----:B-1----:R-:W-:-:S09]  /*0240*/  ISETP.GE.AND P1, PT, R0, RZ, PT ;  /* 0x000000ff0000720c */ /* 0x002fd20003f26270 */
[----:B------:R-:W-:Y:S02]  /*0250*/  LOP3.LUT R12, R13, 0x7ff00000, RZ, 0xc0, !PT ;  /* 0x7ff000000d0c7812 */ /* 0x000fe400078ec0ff */
[----:B------:R-:W-:Y:S02]  /*0260*/  FSEL R20, R7, R20, !P1 ;  /* 0x0000001407147208 */ /* 0x000fe40004800000 */
[----:B------:R-:W-:Y:S02]  /*0270*/  ISETP.NE.AND P4, PT, R12, 0x7ff00000, PT ;  /* 0x7ff000000c00780c */ /* 0x000fe40003f85270 */
[----:B------:R-:W-:Y:S01]  /*0280*/  FSEL R21, R14, R21, !P1 ;  /* 0x000000150e157208 */ /* 0x000fe20004800000 */
[----:B------:R-:W-:Y:S10]  /*0290*/  @P0 BRA `(.L_x_3) ;  /* 0x00000000001c0947 */ /* 0x000ff40003800000 */
[----:B------:R-:W-:Y:S01]  /*02a0*/  ISETP.NE.U32.AND P0, PT, R4, RZ, PT ;  /* 0x000000ff0400720c */ /* 0x000fe20003f05070 */
[----:B------:R-:W-:Y:S01]  /*02b0*/  IMAD.MOV.U32 R20, RZ, RZ, RZ ;  /* 0x000000ffff147224 */ /* 0x000fe200078e00ff */
[----:B------:R-:W-:Y:S02]  /*02c0*/  ISETP.GE.AND P3, PT, R9, RZ, PT ;  /* 0x000000ff0900720c */ /* 0x000fe40003f66270 */
[----:B------:R-:W-:-:S13]  /*02d0*/  ISETP.NE.AND.EX P0, PT, R5, -0x80000000, PT, P0 ;  /* 0x800000000500780c */ /* 0x000fda0003f05300 */
[----:B------:R-:W-:-:S06]  /*02e0*/  DSETP.NEU.AND P2, PT, |R8|, 0.5, !P0 ;  /* 0x3fe000000800742a */ /* 0x000fcc000474d200 */
[----:B------:R-:W-:-:S04]  /*02f0*/  SEL R21, R0, RZ, P2 ;  /* 0x000000ff00157207 */ /* 0x000fc80001000000 */
[----:B------:R-:W-:-:S07]  /*0300*/  @!P3 LOP3.LUT R21, R21, 0x7ff00000, RZ, 0xfc, !PT ;  /* 0x7ff000001515b812 */ /* 0x000fce00078efcff */
.L_x_3:
[----:B------:R-:W-:Y:S04]  /*0310*/  BSSY.RECONVERGENT B1, `(.L_x_4) ;  /* 0x000000f000017945 */ /* 0x000fe80003800200 */
[----:B------:R-:W-:Y:S05]  /*0320*/  @P4 BRA `(.L_x_5) ;  /* 0x0000000000344947 */ /* 0x000fea0003800000 */
[----:B------:R-:W-:-:S14]  /*0330*/  DSETP.NAN.AND P0, PT, R10, R10, PT ;  /* 0x0000000a0a00722a */ /* 0x000fdc0003f08000 */
[----:B------:R-:W-:Y:S01]  /*0340*/  @P0 DADD R20, R8, R10 ;  /* 0x0000000008140229 */ /* 0x000fe2000000000a */
[----:B------:R-:W-:Y:S10]  /*0350*/  @P0 BRA `(.L_x_5) ;  /* 0x0000000000280947 */ /* 0x000ff40003800000 */
[----:B------:R-:W-:-:S14]  /*0360*/  DSETP.NEU.AND P0, PT, |R10|, +INF , PT ;  /* 0x7ff000000a00742a */ /* 0x000fdc0003f0d200 */
[----:B------:R-:W-:Y:S05]  /*0370*/  @P0 BRA `(.L_x_5) ;  /* 0x0000000000200947 */ /* 0x000fea0003800000 */
[C---:B------:R-:W-:Y:S01]  /*0380*/  ISETP.GE.AND P0, PT, R9.reuse, RZ, PT ;  /* 0x000000ff0900720c */ /* 0x040fe20003f06270 */
[----:B------:R-:W-:Y:S01]  /*0390*/  IMAD.MOV.U32 R20, RZ, RZ, RZ ;  /* 0x000000ffff147224 */ /* 0x000fe200078e00ff */
[----:B------:R-:W-:Y:S02]  /*03a0*/  LOP3.LUT R8, R9, 0x7fffffff, RZ, 0xc0, !PT ;  /* 0x7fffffff09087812 */ /* 0x000fe400078ec0ff */
[----:B------:R-:W-:Y:S02]  /*03b0*/  SEL R21, RZ, 0x7ff00000, !P0 ;  /* 0x7ff00000ff157807 */ /* 0x000fe40004000000 */
[----:B------:R-:W-:-:S03]  /*03c0*/  ISETP.NE.AND P0, PT, R8, 0x3fe00000, PT ;  /* 0x3fe000000800780c */ /* 0x000fc60003f05270 */
[----:B------:R-:W-:-:S05]  /*03d0*/  VIADD R0, R21, 0x80000000 ;  /* 0x8000000015007836 */ /* 0x000fca0000000000 */
[----:B------:R-:W-:-:S04]  /*03e0*/  SEL R0, R0, R21, P0 ;  /* 0x0000001500007207 */ /* 0x000fc80000000000 */
[----:B------:R-:W-:-:S07]  /*03f0*/  @!P1 SEL R21, R0, R21, P2 ;  /* 0x0000001500159207 */ /* 0x000fce0001000000 */
.L_x_5:
[----:B------:R-:W-:Y:S05]  /*0400*/  BSYNC.RECONVERGENT B1 ;  /* 0x0000000000017941 */ /* 0x000fea0003800200 */
.L_x_4:
[----:B------:R-:W0:Y:S01]  /*0410*/  LDC.64 R8, c[0x0][0x390] ;  /* 0x0000e400ff087b82 */ /* 0x000e220000000a00 */
[----:B------:R-:W0:Y:S01]  /*0420*/  LDCU.64 UR4, c[0x0][0x388] ;  /* 0x00007100ff0477ac */ /* 0x000e220008000a00 */
[----:B------:R-:W-:Y:S01]  /*0430*/  ISETP.NE.AND P1, PT, R3, RZ, PT ;  /* 0x000000ff0300720c */ /* 0x000fe20003f25270 */
[----:B------:R-:W-:Y:S01]  /*0440*/  DSETP.NEU.AND P0, PT, R10, 1, PT ;  /* 0x3ff000000a00742a */ /* 0x000fe20003f0d000 */
[----:B------:R-:W-:Y:S02]  /*0450*/  IMAD.MOV.U32 R0, RZ, RZ, RZ ;  /* 0x000000ffff007224 */ /* 0x000fe400078e00ff */
[----:B------:R-:W-:Y:S02]  /*0460*/  FSEL R4, R20, RZ, P1 ;  /* 0x000000ff14047208 */ /* 0x000fe40000800000 */
[----:B------:R-:W-:Y:S02]  /*0470*/  FSEL R20, R21, 1.875, P1 ;  /* 0x3ff0000015147808 */ /* 0x000fe40000800000 */
[----:B------:R-:W-:-:S02]  /*0480*/  FSEL R4, R4, RZ, P0 ;  /* 0x000000ff04047208 */ /* 0x000fc40000000000 */
[----:B------:R-:W-:-:S06]  /*0490*/  FSEL R5, R20, 1.875, P0 ;  /* 0x3ff0000014057808 */ /* 0x000fcc0000000000 */
[----:B0-----:R-:W-:-:S08]  /*04a0*/  DFMA R4, -R4, UR4, R8 ;  /* 0x0000000404047c2b */ /* 0x001fd00008000108 */
[----:B------:R-:W-:Y:S02]  /*04b0*/  DSETP.MAX.AND P0, P1, RZ, R4, PT ;  /* 0x00000004ff00722a */ /* 0x000fe4000390f000 */
[----:B------:R-:W-:-:S04]  /*04c0*/  IMAD.MOV.U32 R3, RZ, RZ, R5 ;  /* 0x000000ffff037224 */ /* 0x000fc800078e0005 */
[C---:B------:R-:W-:Y:S02]  /*04d0*/  SEL R4, R0.reuse, R4, P0 ;  /* 0x0000000400047207 */ /* 0x040fe40000000000 */
[----:B------:R-:W-:-:S06]  /*04e0*/  FSEL R7, R0, R3, P0 ;  /* 0x0000000300077208 */ /* 0x000fcc0000000000 */
[----:B------:R-:W-:-:S05]  /*04f0*/  @P1 LOP3.LUT R7, R3, 0x80000, RZ, 0xfc, !PT ;  /* 0x0008000003071812 */ /* 0x000fca00078efcff */
[----:B------:R-:W-:-:S05]  /*0500*/  IMAD.MOV.U32 R5, RZ, RZ, R7 ;  /* 0x000000ffff057224 */ /* 0x000fca00078e0007 */
[----:B------:R0:W-:Y:S02]  /*0510*/  STS.64 [R6], R4 ;  /* 0x0000000406007388 */ /* 0x0001e40000000a00 */
.L_x_1:
[----:B------:R-:W-:Y:S05]  /*0520*/  BSYNC.RECONVERGENT B0 ;  /* 0x0000000000007941 */ /* 0x000fea0003800200 */
.L_x_0:
[----:B------:R-:W1:Y:S02]  /*0530*/  LDC R0, c[0x0][0x398] ;  /* 0x0000e600ff007b82 */ /* 0x000e640000000800 */
[----:B-1----:R-:W-:-:S13]  /*0540*/  ISETP.GE.AND P0, PT, R0, 0x1, PT ;  /* 0x000000010000780c */ /* 0x002fda0003f06270 */
[----:B------:R-:W-:Y:S05]  /*0550*/  @!P0 EXIT ;  /* 0x000000000000894d */ /* 0x000fea0003800000 */
[----:B------:R-:W0:Y:S08]  /*0560*/  LDC R0, c[0x0][0x3a4] ;  /* 0x0000e900ff007b82 */ /* 0x000e300000000800 */
[----:B------:R-:W1:Y:S01]  /*0570*/  LDC.64 R10, c[0x0][0x3a0] ;  /* 0x0000e800ff0a7b82 */ /* 0x000e620000000a00 */
[----:B0-----:R-:W1:Y:S01]  /*0580*/  MUFU.RCP64H R5, R0 ;  /* 0x0000000000057308 */ /* 0x001e620000001800 */
[----:B------:R-:W-:-:S05]  /*0590*/  VIADD R4, R0, 0x300402 ;  /* 0x0030040200047836 */ /* 0x000fca0000000000 */
[----:B------:R-:W-:Y:S01]  /*05a0*/  FSETP.GEU.AND P0, PT, |R4|, 5.8789094863358348022e-39, PT ;  /* 0x004004020400780b */ /* 0x000fe20003f0e200 */
[----:B-1----:R-:W-:-:S08]  /*05b0*/  DFMA R8, R4, -R10, 1 ;  /* 0x3ff000000408742b */ /* 0x002fd0000000080a */
[----:B------:R-:W-:-:S08]  /*05c0*/  DFMA R8, R8, R8, R8 ;  /* 0x000000080808722b */ /* 0x000fd00000000008 */
[----:B------:R-:W-:-:S08]  /*05d0*/  DFMA R8, R4, R8, R4 ;  /* 0x000000080408722b */ /* 0x000fd00000000004 */
[----:B------:R-:W-:-:S08]  /*05e0*/  DFMA R10, R8, -R10, 1 ;  /* 0x3ff00000080a742b */ /* 0x000fd0000000080a */
[----:B------:R-:W-:Y:S01]  /*05f0*/  DFMA R10, R8, R10, R8 ;  /* 0x0000000a080a722b */ /* 0x000fe20000000008 */
[----:B------:R-:W-:Y:S10]  /*0600*/  @P0 BRA `(.L_x_6) ;  /* 0x0000000000100947 */ /* 0x000ff40003800000 */
[----:B------:R-:W-:-:S05]  /*0610*/  LOP3.LUT R0, R0, 0x7fffffff, RZ, 0xc0, !PT ;  /* 0x7fffffff00007812 */ /* 0x000fca00078ec0ff */
[----:B------:R-:W-:Y:S01]  /*0620*/  VIADD R3, R0, 0xfff00000 ;  /* 0xfff0000000037836 */ /* 0x000fe20000000000 */
[----:B------:R-:W-:-:S07]  /*0630*/  MOV R0, 0x650 ;  /* 0x0000065000007802 */ /* 0x000fce0000000f00 */
[----:B------:R-:W-:Y:S05]  /*0640*/  CALL.REL.NOINC `($__internal_0_$__cuda_sm20_dblrcp_rn_slowpath_v3) ;  /* 0x0000001000747944 */ /* 0x000fea0003c00000 */
.L_x_6:
[----:B------:R-:W0:Y:S01]  /*0650*/  LDCU UR6, c[0x0][0x398] ;  /* 0x00007300ff0677ac */ /* 0x000e220008000800 */
[----:B------:R-:W1:Y:S01]  /*0660*/  LDC.64 R18, c[0x0][0x3b0] ;  /* 0x0000ec00ff127b82 */ /* 0x000e620000000a00 */
[----:B------:R-:W2:Y:S01]  /*0670*/  LDCU UR5, c[0x0][0x398] ;  /* 0x00007300ff0577ac */ /* 0x000ea20008000800 */
[----:B0-----:R-:W-:-:S04]  /*0680*/  ULOP3.LUT UR4, UR6, 0x1, URZ, 0xc0, !UPT ;  /* 0x0000000106047892 */ /* 0x001fc8000f8ec0ff */
[----:B------:R-:W-:Y:S01]  /*0690*/  UISETP.NE.U32.AND UP0, UPT, UR4, 0x1, UPT ;  /* 0x000000010400788c */ /* 0x000fe2000bf05070 */
[----:B--2---:R-:W-:Y:S01]  /*06a0*/  IMAD.U32 R7, RZ, RZ, UR5 ;  /* 0x00000005ff077e24 */ /* 0x004fe2000f8e00ff */
[----:B-1----:R-:W-:-:S07]  /*06b0*/  DADD R12, -R18, 1 ;  /* 0x3ff00000120c7429 */ /* 0x002fce0000000100 */
[----:B------:R-:W-:Y:S05]  /*06c0*/  BRA.U UP0, `(.L_x_7) ;  /* 0x0000000500707547 */ /* 0x000fea000b800000 */
[----:B------:R-:W-:Y:S01]  /*06d0*/  BAR.SYNC.DEFER_BLOCKING 0x0 ;  /* 0x0000000000007b1d */ /* 0x000fe20000010000 */
[----:B------:R-:W-:Y:S01]  /*06e0*/  ISETP.GE.U32.AND P0, PT, R2, UR6, PT ;  /* 0x0000000602007c0c */ /* 0x000fe2000bf06070 */
[----:B------:R-:W-:-:S04]  /*06f0*/  UIADD3 UR4, UPT, UPT, UR6, -0x1, URZ ;  /* 0xffffffff06047890 */ /* 0x000fc8000fffe0ff */
[----:B------:R-:W-:Y:S02]  /*0700*/  BSSY.RECONVERGENT B0, `(.L_x_7) ;  /* 0x0000058000007945 */ /* 0x000fe40003800200 */
[----:B------:R-:W-:-:S06]  /*0710*/  IMAD.U32 R7, RZ, RZ, UR4 ;  /* 0x00000004ff077e24 */ /* 0x000fcc000f8e00ff */
[----:B------:R-:W-:Y:S05]  /*0720*/  @P0 BRA `(.L_x_8) ;  /* 0x0000000400540947 */ /* 0x000fea0003800000 */
[----:B------:R-:W0:Y:S01]  /*0730*/  LDS.64 R16, [R6] ;  /* 0x0000000006107984 */ /* 0x000e220000000a00 */
[----:B------:R-:W-:Y:S01]  /*0740*/  IMAD R3, R2, 0x2, -R7 ;  /* 0x0000000202037824 */ /* 0x000fe200078e0a07 */
[----:B------:R-:W1:Y:S01]  /*0750*/  LDCU.64 UR4, c[0x0][0x3a8] ;  /* 0x00007500ff0477ac */ /* 0x000e620008000a00 */
[----:B------:R-:W-:Y:S01]  /*0760*/  BSSY.RECONVERGENT B1, `(.L_x_9) ;  /* 0x0000016000017945 */ /* 0x000fe20003800200 */
[----:B------:R-:W2:Y:S01]  /*0770*/  LDS.64 R14, [R6+0x8] ;  /* 0x00000800060e7984 */ /* 0x000ea20000000a00 */
[----:B------:R-:W3:Y:S01]  /*0780*/  I2F.F64 R8, R3 ;  /* 0x0000000300087312 */ /* 0x000ee20000201c00 */
[----:B------:R-:W4:Y:S01]  /*0790*/  LDCU UR6, c[0x0][0x3ac] ;  /* 0x00007580ff0677ac */ /* 0x000f220008000800 */
[--C-:B---3--:R-:W-:Y:S01]  /*07a0*/  SHF.R.U32.HI R0, RZ, 0x14, R9.reuse ;  /* 0x00000014ff007819 */ /* 0x108fe20000011609 */
[----:B-1----:R-:W-:Y:S01]  /*07b0*/  DADD R20, -RZ, |UR4| ;  /* 0x40000004ff147e29 */ /* 0x002fe20008000100 */
[----:B------:R-:W-:Y:S01]  /*07c0*/  IMAD.MOV.U32 R40, RZ, RZ, R8 ;  /* 0x000000ffff287224 */ /* 0x000fe200078e0008 */
[----:B------:R-:W-:Y:S01]  /*07d0*/  DSETP.NEU.AND P4, PT, RZ, UR4, PT ;  /* 0x00000004ff007e2a */ /* 0x000fe2000bf8d000 */
[----:B------:R-:W-:Y:S01]  /*07e0*/  LOP3.LUT R0, R0, 0x7ff, RZ, 0xc0, !PT ;  /* 0x000007ff00007812 */ /* 0x000fe200078ec0ff */
[----:B------:R-:W-:Y:S01]  /*07f0*/  IMAD.MOV.U32 R39, RZ, RZ, R9 ;  /* 0x000000ffff277224 */ /* 0x000fe200078e0009 */
[----:B----4-:R-:W-:-:S03]  /*0800*/  ISETP.LE.AND P3, PT, RZ, UR6, PT ;  /* 0x00000006ff007c0c */ /* 0x010fc6000bf63270 */
[----:B------:R-:W-:Y:S01]  /*0810*/  VIADD R5, R0, 0xfffffc0c ;  /* 0xfffffc0c00057836 */ /* 0x000fe20000000000 */
[----:B------:R-:W-:Y:S01]  /*0820*/  MOV R0, 0x8c0 ;  /* 0x000008c000007802 */ /* 0x000fe20000000f00 */
[----:B------:R-:W-:-:S03]  /*0830*/  IMAD.MOV.U32 R41, RZ, RZ, R21 ;  /* 0x000000ffff297224 */ /* 0x000fc600078e0015 */
[CC--:B------:R-:W-:Y:S02]  /*0840*/  SHF.L.U32 R4, R8.reuse, R5.reuse, RZ ;  /* 0x0000000508047219 */ /* 0x0c0fe400000006ff */
[----:B------:R-:W-:Y:S02]  /*0850*/  SHF.L.U64.HI R5, R8, R5, R9 ;  /* 0x0000000508057219 */ /* 0x000fe40000010209 */
[----:B------:R-:W-:Y:S01]  /*0860*/  ISETP.NE.U32.AND P2, PT, R4, RZ, PT ;  /* 0x000000ff0400720c */ /* 0x000fe20003f45070 */
[----:B0-----:R-:W-:-:S03]  /*0870*/  DMUL R16, R12, R16 ;  /* 0x000000100c107228 */ /* 0x001fc60000000000 */
[----:B------:R-:W-:-:S04]  /*0880*/  ISETP.NE.AND.EX P2, PT, R5, -0x80000000, PT, P2 ;  /* 0x800000000500780c */ /* 0x000fc80003f45320 */
[----:B------:R-:W-:Y:S01]  /*0890*/  PLOP3.LUT P2, PT, P2, PT, PT, 0x8, 0x80 ;  /* 0x000000000080781c */ /* 0x000fe2000174e170 */
[----:B--2---:R-:W-:-:S12]  /*08a0*/  DFMA R14, R14, R18, R16 ;  /* 0x000000120e0e722b */ /* 0x004fd80000000010 */
[----:B------:R-:W-:Y:S05]  /*08b0*/  CALL.REL.NOINC `($_Z19tree_builder_sharedPdddiddd$__internal_accurate_pow) ;  /* 0x0000001000887944 */ /* 0x000fea0003c00000 */
[----:B------:R-:W-:Y:S05]  /*08c0*/  BSYNC.RECONVERGENT B1 ;  /* 0x0000000000017941 */ /* 0x000fea0003800200 */
.L_x_9:
[----:B------:R-:W0:Y:S01]  /*08d0*/  LDC.64 R16, c[0x0][0x3a8] ;  /* 0x0000ea00ff107b82 */ /* 0x000e220000000a00 */
[----:B------:R-:W-:Y:S02]  /*08e0*/  DADD R22, -RZ, -R20 ;  /* 0x00000000ff167229 */ /* 0x000fe40000000914 */
[----:B0-----:R-:W-:-:S10]  /*08f0*/  DADD R18, R8, R16 ;  /* 0x0000000008127229 */ /* 0x001fd40000000010 */
[----:B------:R-:W-:Y:S02]  /*0900*/  LOP3.LUT R18, R19, 0x7ff00000, RZ, 0xc0, !PT ;  /* 0x7ff0000013127812 */ /* 0x000fe400078ec0ff */
[-C--:B------:R-:W-:Y:S02]  /*0910*/  FSEL R19, R22, R20.reuse, P2 ;  /* 0x0000001416137208 */ /* 0x080fe40001000000 */
[-C--:B------:R-:W-:Y:S02]  /*0920*/  FSEL R22, R23, R21.reuse, P2 ;  /* 0x0000001517167208 */ /* 0x080fe40001000000 */
[----:B------:R-:W-:Y:S02]  /*0930*/  ISETP.NE.AND P5, PT, R18, 0x7ff00000, PT ;  /* 0x7ff000001200780c */ /* 0x000fe40003fa5270 */
[----:B------:R-:W-:Y:S02]  /*0940*/  FSEL R20, R19, R20, !P3 ;  /* 0x0000001413147208 */ /* 0x000fe40005800000 */
[----:B------:R-:W-:Y:S01]  /*0950*/  FSEL R21, R22, R21, !P3 ;  /* 0x0000001516157208 */ /* 0x000fe20005800000 */
[----:B------:R-:W-:Y:S08]  /*0960*/  @P4 BRA `(.L_x_10) ;  /* 0x0000000000204947 */ /* 0x000ff00003800000 */
[----:B------:R-:W0:Y:S01]  /*0970*/  LDC R21, c[0x0][0x3ac] ;  /* 0x0000eb00ff157b82 */ /* 0x000e220000000800 */
[----:B------:R-:W-:Y:S01]  /*0980*/  ISETP.NE.U32.AND P0, PT, R4, RZ, PT ;  /* 0x000000ff0400720c */ /* 0x000fe20003f05070 */
[----:B------:R-:W-:Y:S01]  /*0990*/  IMAD.MOV.U32 R20, RZ, RZ, RZ ;  /* 0x000000ffff147224 */ /* 0x000fe200078e00ff */
[----:B------:R-:W-:Y:S02]  /*09a0*/  ISETP.GE.AND P1, PT, R9, RZ, PT ;  /* 0x000000ff0900720c */ /* 0x000fe40003f26270 */
[----:B------:R-:W-:-:S13]  /*09b0*/  ISETP.NE.AND.EX P0, PT, R5, -0x80000000, PT, P0 ;  /* 0x800000000500780c */ /* 0x000fda0003f05300 */
[----:B------:R-:W-:-:S06]  /*09c0*/  DSETP.NEU.AND P2, PT, |R8|, 0.5, !P0 ;  /* 0x3fe000000800742a */ /* 0x000fcc000474d200 */
[----:B0-----:R-:W-:-:S04]  /*09d0*/  SEL R21, R21, RZ, P2 ;  /* 0x000000ff15157207 */ /* 0x001fc80001000000 */
[----:B------:R-:W-:-:S07]  /*09e0*/  @!P1 LOP3.LUT R21, R21, 0x7ff00000, RZ, 0xfc, !PT ;  /* 0x7ff0000015159812 */ /* 0x000fce00078efcff */
.L_x_10:
[----:B------:R-:W-:Y:S04]  /*09f0*/  BSSY.RECONVERGENT B1, `(.L_x_11) ;  /* 0x0000012000017945 */ /* 0x000fe80003800200 */
[----:B------:R-:W-:Y:S05]  /*0a00*/  @P5 BRA `(.L_x_12) ;  /* 0x0000000000405947 */ /* 0x000fea0003800000 */
[----:B------:R-:W-:-:S14]  /*0a10*/  DSETP.NAN.AND P0, PT, R16, R16, PT ;  /* 0x000000101000722a */ /* 0x000fdc0003f08000 */
[----:B------:R-:W-:Y:S05]  /*0a20*/  @P0 BRA `(.L_x_13) ;  /* 0x0000000000340947 */ /* 0x000fea0003800000 */
[----:B------:R-:W-:-:S14]  /*0a30*/  DSETP.NEU.AND P0, PT, |R16|, +INF , PT ;  /* 0x7ff000001000742a */ /* 0x000fdc0003f0d200 */
[----:B------:R-:W-:Y:S05]  /*0a40*/  @P0 BRA `(.L_x_12) ;  /* 0x0000000000300947 */ /* 0x000fea0003800000 */
[----:B------:R-:W0:Y:S01]  /*0a50*/  LDCU UR4, c[0x0][0x3ac] ;  /* 0x00007580ff0477ac */ /* 0x000e220008000800 */
[C---:B------:R-:W-:Y:S01]  /*0a60*/  ISETP.GE.AND P0, PT, R9.reuse, RZ, PT ;  /* 0x000000ff0900720c */ /* 0x040fe20003f06270 */
[----:B------:R-:W-:Y:S01]  /*0a70*/  IMAD.MOV.U32 R20, RZ, RZ, RZ ;  /* 0x000000ffff147224 */ /* 0x000fe200078e00ff */
[----:B------:R-:W-:Y:S02]  /*0a80*/  LOP3.LUT R8, R9, 0x7fffffff, RZ, 0xc0, !PT ;  /* 0x7fffffff09087812 */ /* 0x000fe400078ec0ff */
[----:B------:R-:W-:Y:S02]  /*0a90*/  SEL R21, RZ, 0x7ff00000, !P0 ;  /* 0x7ff00000ff157807 */ /* 0x000fe40004000000 */
[----:B------:R-:W-:-:S03]  /*0aa0*/  ISETP.NE.AND P0, PT, R8, 0x3fe00000, PT ;  /* 0x3fe000000800780c */ /* 0x000fc60003f05270 */
[----:B------:R-:W-:-:S05]  /*0ab0*/  VIADD R0, R21, 0x80000000 ;  /* 0x8000000015007836 */ /* 0x000fca0000000000 */
[----:B------:R-:W-:Y:S02]  /*0ac0*/  SEL R0, R0, R21, P0 ;  /* 0x0000001500007207 */ /* 0x000fe40000000000 */
[----:B0-----:R-:W-:-:S13]  /*0ad0*/  ISETP.LE.AND P1, PT, RZ, UR4, PT ;  /* 0x00000004ff007c0c */ /* 0x001fda000bf23270 */
[----:B------:R-:W-:Y:S01]  /*0ae0*/  @!P1 SEL R21, R0, R21, P2 ;  /* 0x0000001500159207 */ /* 0x000fe20001000000 */
[----:B------:R-:W-:Y:S06]  /*0af0*/  BRA `(.L_x_12) ;  /* 0x0000000000047947 */ /* 0x000fec0003800000 */
.L_x_13:
[----:B------:R-:W-:-:S11]  /*0b00*/  DADD R20, R8, R16 ;  /* 0x0000000008147229 */ /* 0x000fd60000000010 */
.L_x_12:
[----:B------:R-:W-:Y:S05]  /*0b10*/  BSYNC.RECONVERGENT B1 ;  /* 0x0000000000017941 */ /* 0x000fea0003800200 */
.L_x_11:
[----:B------:R-:W0:Y:S01]  /*0b20*/  LDC.64 R8, c[0x0][0x390] ;  /* 0x0000e400ff087b82 */ /* 0x000e220000000a00 */
[----:B------:R-:W0:Y:S01]  /*0b30*/  LDCU.64 UR6, c[0x0][0x388] ;  /* 0x00007100ff0677ac */ /* 0x000e220008000a00 */
[----:B------:R-:W-:Y:S01]  /*0b40*/  ISETP.NE.AND P0, PT, R3, RZ, PT ;  /* 0x000000ff0300720c */ /* 0x000fe20003f05270 */
[----:B------:R-:W-:Y:S02]  /*0b50*/  DSETP.NEU.AND P1, PT, R16, 1, PT ;  /* 0x3ff000001000742a */ /* 0x000fe40003f2d000 */
[----:B------:R-:W-:Y:S01]  /*0b60*/  DMUL R14, R14, R10 ;  /* 0x0000000a0e0e7228 */ /* 0x000fe20000000000 */
[----:B------:R-:W-:Y:S01]  /*0b70*/  FSEL R4, R20, RZ, P0 ;  /* 0x000000ff14047208 */ /* 0x000fe20000000000 */
[----:B------:R-:W-:Y:S01]  /*0b80*/  UMOV UR4, 0x400 ;  /* 0x0000040000047882 */ /* 0x000fe20000000000 */
[----:B------:R-:W-:Y:S01]  /*0b90*/  FSEL R20, R21, 1.875, P0 ;  /* 0x3ff0000015147808 */ /* 0x000fe20000000000 */
[----:B------:R-:W1:Y:S01]  /*0ba0*/  S2UR UR5, SR_CgaCtaId ;  /* 0x00000000000579c3 */ /* 0x000e620000008800 */
[----:B------:R-:W-:-:S02]  /*0bb0*/  FSEL R4, R4, RZ, P1 ;  /* 0x000000ff04047208 */ /* 0x000fc40000800000 */
[----:B------:R-:W-:-:S03]  /*0bc0*/  FSEL R5, R20, 1.875, P1 ;  /* 0x3ff0000014057808 */ /* 0x000fc60000800000 */
[----:B------:R-:W-:-:S03]  /*0bd0*/  IMAD.MOV.U32 R3, RZ, RZ, R15 ;  /* 0x000000ffff037224 */ /* 0x000fc600078e000f */
[----:B0-----:R-:W-:-:S08]  /*0be0*/  DFMA R4, -R4, UR6, R8 ;  /* 0x0000000604047c2b */ /* 0x001fd00008000108 */
[----:B------:R-:W-:Y:S01]  /*0bf0*/  DSETP.MAX.AND P0, P1, R4, R14, PT ;  /* 0x0000000e0400722a */ /* 0x000fe2000390f000 */
[----:B-1----:R-:W-:Y:S01]  /*0c00*/  ULEA UR4, UR5, UR4, 0x18 ;  /* 0x0000000405047291 */ /* 0x002fe2000f8ec0ff */
[----:B------:R-:W-:-:S04]  /*0c10*/  IMAD.MOV.U32 R0, RZ, RZ, R5 ;  /* 0x000000ffff007224 */ /* 0x000fc800078e0005 */
[----:B------:R-:W-:Y:S02]  /*0c20*/  SEL R4, R4, R14, P0 ;  /* 0x0000000e04047207 */ /* 0x000fe40000000000 */
[----:B------:R-:W-:-:S06]  /*0c30*/  FSEL R9, R0, R3, P0 ;  /* 0x0000000300097208 */ /* 0x000fcc0000000000 */
[----:B------:R-:W-:Y:S02]  /*0c40*/  @P1 LOP3.LUT R9, R3, 0x80000, RZ, 0xfc, !PT ;  /* 0x0008000003091812 */ /* 0x000fe400078efcff */
[----:B------:R-:W-:-:S03]  /*0c50*/  LEA R3, R2, UR4, 0x3 ;  /* 0x0000000402037c11 */ /* 0x000fc6000f8e18ff */
[----:B------:R-:W-:-:S05]  /*0c60*/  IMAD.MOV.U32 R5, RZ, RZ, R9 ;  /* 0x000000ffff057224 */ /* 0x000fca00078e0009 */
[----:B------:R0:W-:Y:S02]  /*0c70*/  STS.64 [R3], R4 ;  /* 0x0000000403007388 */ /* 0x0001e40000000a00 */
.L_x_8:
[----:B------:R-:W-:Y:S05]  /*0c80*/  BSYNC.RECONVERGENT B0 ;  /* 0x0000000000007941 */ /* 0x000fea0003800200 */
.L_x_7:
[----:B------:R-:W1:Y:S02]  /*0c90*/  LDC R0, c[0x0][0x398] ;  /* 0x0000e600ff007b82 */ /* 0x000e640000000800 */
[----:B-1----:R-:W-:-:S13]  /*0ca0*/  ISETP.NE.AND P0, PT, R0, 0x1, PT ;  /* 0x000000010000780c */ /* 0x002fda0003f05270 */
[----:B------:R-:W-:Y:S05]  /*0cb0*/  @!P0 EXIT ;  /* 0x000000000000894d */ /* 0x000fea0003800000 */
[----:B0-----:R-:W0:Y:S01]  /*0cc0*/  LDC R3, c[0x0][0x3ac] ;  /* 0x0000eb00ff037b82 */ /* 0x001e220000000800 */
[----:B------:R-:W-:Y:S01]  /*0cd0*/  VIADD R5, R7, 0xffffffff ;  /* 0xffffffff07057836 */ /* 0x000fe20000000000 */
[----:B------:R-:W1:Y:S01]  /*0ce0*/  LDCU UR12, c[0x0][0x3ac] ;  /* 0x00007580ff0c77ac */ /* 0x000e620008000800 */
[C---:B------:R-:W-:Y:S02]  /*0cf0*/  IMAD R4, R2.reuse, 0x2, -R7 ;  /* 0x0000000202047824 */ /* 0x040fe400078e0a07 */
[----:B------:R-:W-:Y:S01]  /*0d00*/  IMAD R6, R2, -0x2, R5 ;  /* 0xfffffffe02067824 */ /* 0x000fe200078e0205 */
[----:B------:R-:W2:Y:S01]  /*0d10*/  LDCU.64 UR6, c[0x0][0x3a8] ;  /* 0x00007500ff0677ac */ /* 0x000ea20008000a00 */
[----:B------:R-:W-:Y:S01]  /*0d20*/  VIADD R4, R4, 0x1 ;  /* 0x0000000104047836 */ /* 0x000fe20000000000 */
[----:B------:R-:W3:Y:S01]  /*0d30*/  LDC.64 R14, c[0x0][0x3a8] ;  /* 0x0000ea00ff0e7b82 */ /* 0x000ee20000000a00 */
[----:B------:R-:W4:Y:S01]  /*0d40*/  LDCU.64 UR14, c[0x0][0x388] ;  /* 0x00007100ff0e77ac */ /* 0x000f220008000a00 */
[----:B------:R-:W5:Y:S06]  /*0d50*/  LDCU.64 UR10, c[0x0][0x3b0] ;  /* 0x00007600ff0a77ac */ /* 0x000f6c0008000a00 */
[----:B------:R-:W0:Y:S02]  /*0d60*/  LDC.64 R16, c[0x0][0x390] ;  /* 0x0000e400ff107b82 */ /* 0x000e240000000a00 */
.L_x_27:
[----:B------:R-:W-:Y:S01]  /*0d70*/  VIADD R7, R5, 0x1 ;  /* 0x0000000105077836 */ /* 0x000fe20000000000 */
[----:B------:R-:W-:Y:S04]  /*0d80*/  BAR.SYNC.DEFER_BLOCKING 0x0 ;  /* 0x0000000000007b1d */ /* 0x000fe80000010000 */
[----:B------:R-:W-:Y:S02]  /*0d90*/  ISETP.GE.AND P0, PT, R2, R7, PT ;  /* 0x000000070200720c */ /* 0x000fe40003f06270 */
[----:B------:R-:W-:Y:S11]  /*0da0*/  BSSY.RECONVERGENT B0, `(.L_x_14) ;  /* 0x000004e000007945 */ /* 0x000ff60003800200 */
[----:B01----:R-:W-:Y:S05]  /*0db0*/  @P0 BRA `(.L_x_15) ;  /* 0x0000000400300947 */ /* 0x003fea0003800000 */
[----:B------:R-:W4:Y:S01]  /*0dc0*/  S2UR UR5, SR_CgaCtaId ;  /* 0x00000000000579c3 */ /* 0x000f220000008800 */
[----:B------:R-:W-:Y:S01]  /*0dd0*/  UMOV UR4, 0x400 ;  /* 0x0000040000047882 */ /* 0x000fe20000000000 */
[----:B------:R-:W5:Y:S01]  /*0de0*/  I2F.F64 R42, R4 ;  /* 0x00000004002a7312 */ /* 0x000f620000201c00 */
[----:B--2---:R-:W-:Y:S01]  /*0df0*/  DADD R40, -RZ, |UR6| ;  /* 0x40000006ff287e29 */ /* 0x004fe20008000100 */
[----:B------:R-:W-:Y:S01]  /*0e00*/  BSSY.RECONVERGENT B1, `(.L_x_16) ;  /* 0x0000016000017945 */ /* 0x000fe20003800200 */
[----:B------:R-:W-:Y:S01]  /*0e10*/  DSETP.NEU.AND P2, PT, RZ, UR6, PT ;  /* 0x00000006ff007e2a */ /* 0x000fe2000bf4d000 */
[----:B-1----:R-:W-:Y:S02]  /*0e20*/  ISETP.LE.AND P3, PT, RZ, UR12, PT ;  /* 0x0000000cff007c0c */ /* 0x002fe4000bf63270 */
[--C-:B-----5:R-:W-:Y:S01]  /*0e30*/  SHF.R.U32.HI R0, RZ, 0x14, R43.reuse ;  /* 0x00000014ff007819 */ /* 0x120fe2000001162b */
[----:B------:R-:W-:-:S03]  /*0e40*/  IMAD.MOV.U32 R39, RZ, RZ, R43 ;  /* 0x000000ffff277224 */ /* 0x000fc600078e002b */
[----:B------:R-:W-:Y:S01]  /*0e50*/  LOP3.LUT R0, R0, 0x7ff, RZ, 0xc0, !PT ;  /* 0x000007ff00007812 */ /* 0x000fe200078ec0ff */
[----:B----4-:R-:W-:-:S04]  /*0e60*/  ULEA UR4, UR5, UR4, 0x18 ;  /* 0x0000000405047291 */ /* 0x010fc8000f8ec0ff */
[----:B------:R-:W-:Y:S01]  /*0e70*/  VIADD R19, R0, 0xfffffc0c ;  /* 0xfffffc0c00137836 */ /* 0x000fe20000000000 */
[----:B------:R-:W-:Y:S02]  /*0e80*/  MOV R0, 0xf60 ;  /* 0x00000f6000007802 */ /* 0x000fe40000000f00 */
[----:B------:R-:W-:Y:S02]  /*0e90*/  LEA R8, R2, UR4, 0x3 ;  /* 0x0000000402087c11 */ /* 0x000fe4000f8e18ff */
[CC--:B------:R-:W-:Y:S02]  /*0ea0*/  SHF.L.U32 R9, R42.reuse, R19.reuse, RZ ;  /* 0x000000132a097219 */ /* 0x0c0fe400000006ff */
[----:B------:R-:W-:Y:S01]  /*0eb0*/  SHF.L.U64.HI R18, R42, R19, R43 ;  /* 0x000000132a127219 */ /* 0x000fe2000001022b */
[----:B------:R-:W1:Y:S01]  /*0ec0*/  LDS.64 R20, [R8] ;  /* 0x0000000008147984 */ /* 0x000e620000000a00 */
[----:B------:R-:W-:-:S03]  /*0ed0*/  ISETP.NE.U32.AND P4, PT, R9, RZ, PT ;  /* 0x000000ff0900720c */ /* 0x000fc60003f85070 */
[----:B------:R-:W2:Y:S01]  /*0ee0*/  LDS.64 R44, [R8+0x8] ;  /* 0x00000800082c7984 */ /* 0x000ea20000000a00 */
[----:B------:R-:W-:-:S04]  /*0ef0*/  ISETP.NE.AND.EX P4, PT, R18, -0x80000000, PT, P4 ;  /* 0x800000001200780c */ /* 0x000fc80003f85340 */
[----:B------:R-:W-:Y:S01]  /*0f00*/  PLOP3.LUT P4, PT, P4, PT, PT, 0x8, 0x80 ;  /* 0x000000000080781c */ /* 0x000fe2000278e170 */
[----:B-1----:R-:W-:-:S08]  /*0f10*/  DMUL R20, R12, R20 ;  /* 0x000000140c147228 */ /* 0x002fd00000000000 */
[----:B--2---:R-:W-:Y:S01]  /*0f20*/  DFMA R44, R44, UR10, R20 ;  /* 0x0000000a2c2c7c2b */ /* 0x004fe20008000014 */
[----:B------:R-:W-:Y:S02]  /*0f30*/  IMAD.MOV.U32 R20, RZ, RZ, R40 ;  /* 0x000000ffff147224 */ /* 0x000fe400078e0028 */
[----:B------:R-:W-:-:S08]  /*0f40*/  IMAD.MOV.U32 R40, RZ, RZ, R42 ;  /* 0x000000ffff287224 */ /* 0x000fd000078e002a */
[----:B0--3--:R-:W-:Y:S05]  /*0f50*/  CALL.REL.NOINC `($_Z19tree_builder_sharedPdddiddd$__internal_accurate_pow) ;  /* 0x0000000800e07944 */ /* 0x009fea0003c00000 */
[----:B------:R-:W-:Y:S05]  /*0f60*/  BSYNC.RECONVERGENT B1 ;  /* 0x0000000000017941 */ /* 0x000fea0003800200 */
.L_x_16:
[----:B------:R-:W-:Y:S02]  /*0f70*/  DADD R24, -RZ, -R20 ;  /* 0x00000000ff187229 */ /* 0x000fe40000000914 */
[----:B------:R-:W-:-:S08]  /*0f80*/  DADD R22, R42, R14 ;  /* 0x000000002a167229 */ /* 0x000fd0000000000e */
[-C--:B------:R-:W-:Y:S02]  /*0f90*/  FSEL R19, R24, R20.reuse, P4 ;  /* 0x0000001418137208 */ /* 0x080fe40002000000 */
[----:B------:R-:W-:Y:S02]  /*0fa0*/  LOP3.LUT R22, R23, 0x7ff00000, RZ, 0xc0, !PT ;  /* 0x7ff0000017167812 */ /* 0x000fe400078ec0ff */
[-C--:B------:R-:W-:Y:S02]  /*0fb0*/  FSEL R24, R25, R21.reuse, P4 ;  /* 0x0000001519187208 */ /* 0x080fe40002000000 */
[----:B------:R-:W-:Y:S02]  /*0fc0*/  ISETP.NE.AND P5, PT, R22, 0x7ff00000, PT ;  /* 0x7ff000001600780c */ /* 0x000fe40003fa5270 */
[----:B------:R-:W-:Y:S02]  /*0fd0*/  FSEL R20, R19, R20, !P3 ;  /* 0x0000001413147208 */ /* 0x000fe40005800000 */
[----:B------:R-:W-:Y:S01]  /*0fe0*/  FSEL R21, R24, R21, !P3 ;  /* 0x0000001518157208 */ /* 0x000fe20005800000 */
[----:B------:R-:W-:Y:S08]  /*0ff0*/  @P2 BRA `(.L_x_17) ;  /* 0x00000000001c2947 */ /* 0x000ff00003800000 */
[----:B------:R-:W-:Y:S01]  /*1000*/  ISETP.NE.U32.AND P0, PT, R9, RZ, PT ;  /* 0x000000ff0900720c */ /* 0x000fe20003f05070 */
[----:B------:R-:W-:Y:S01]  /*1010*/  IMAD.MOV.U32 R20, RZ, RZ, RZ ;  /* 0x000000ffff147224 */ /* 0x000fe200078e00ff */
[----:B------:R-:W-:Y:S02]  /*1020*/  ISETP.GE.AND P1, PT, R43, RZ, PT ;  /* 0x000000ff2b00720c */ /* 0x000fe40003f26270 */
[----:B------:R-:W-:-:S13]  /*1030*/  ISETP.NE.AND.EX P0, PT, R18, -0x80000000, PT, P0 ;  /* 0x800000001200780c */ /* 0x000fda0003f05300 */
[----:B------:R-:W-:-:S06]  /*1040*/  DSETP.NEU.AND P4, PT, |R42|, 0.5, !P0 ;  /* 0x3fe000002a00742a */ /* 0x000fcc000478d200 */
[----:B------:R-:W-:-:S04]  /*1050*/  SEL R21, R3, RZ, P4 ;  /* 0x000000ff03157207 */ /* 0x000fc80002000000 */
[----:B------:R-:W-:-:S07]  /*1060*/  @!P1 LOP3.LUT R21, R21, 0x7ff00000, RZ, 0xfc, !PT ;  /* 0x7ff0000015159812 */ /* 0x000fce00078efcff */
.L_x_17:
        /* <DEDUP_REMOVED lines=9> */
[----:B------:R-:W-:Y:S02]  /*1100*/  ISETP.LE.AND P1, PT, RZ, UR12, PT ;  /* 0x0000000cff007c0c */ /* 0x000fe4000bf23270 */
[----:B------:R-:W-:Y:S02]  /*1110*/  SEL R21, RZ, 0x7ff00000, !P0 ;  /* 0x7ff00000ff157807 */ /* 0x000fe40004000000 */
[----:B------:R-:W-:-:S03]  /*1120*/  LOP3.LUT R42, R43, 0x7fffffff, RZ, 0xc0, !PT ;  /* 0x7fffffff2b2a7812 */ /* 0x000fc600078ec0ff */
[----:B------:R-:W-:Y:S01]  /*1130*/  VIADD R0, R21, 0x80000000 ;  /* 0x8000000015007836 */ /* 0x000fe20000000000 */
[----:B------:R-:W-:-:S04]  /*1140*/  ISETP.NE.AND P0, PT, R42, 0x3fe00000, PT ;  /* 0x3fe000002a00780c */ /* 0x000fc80003f05270 */
[----:B------:R-:W-:-:S04]  /*1150*/  SEL R0, R0, R21, P0 ;  /* 0x0000001500007207 */ /* 0x000fc80000000000 */
[----:B------:R-:W-:-:S07]  /*1160*/  @!P1 SEL R21, R0, R21, P4 ;  /* 0x0000001500159207 */ /* 0x000fce0002000000 */
.L_x_19:
[----:B------:R-:W-:Y:S05]  /*1170*/  BSYNC.RECONVERGENT B1 ;  /* 0x0000000000017941 */ /* 0x000fea0003800200 */
.L_x_18:
[----:B------:R-:W-:Y:S01]  /*1180*/  ISETP.NE.AND P0, PT, R4, RZ, PT ;  /* 0x000000ff0400720c */ /* 0x000fe20003f05270 */
[----:B------:R-:W-:Y:S02]  /*1190*/  DSETP.NEU.AND P1, PT, R14, 1, PT ;  /* 0x3ff000000e00742a */ /* 0x000fe40003f2d000 */
[----:B------:R-:W-:Y:S01]  /*11a0*/  DMUL R44, R44, R10 ;  /* 0x0000000a2c2c7228 */ /* 0x000fe20000000000 */
[----:B------:R-:W-:Y:S02]  /*11b0*/  FSEL R18, R20, RZ, P0 ;  /* 0x000000ff14127208 */ /* 0x000fe40000000000 */
[----:B------:R-:W-:Y:S02]  /*11c0*/  FSEL R20, R21, 1.875, P0 ;  /* 0x3ff0000015147808 */ /* 0x000fe40000000000 */
[----:B------:R-:W-:Y:S02]  /*11d0*/  FSEL R18, R18, RZ, P1 ;  /* 0x000000ff12127208 */ /* 0x000fe40000800000 */
[----:B------:R-:W-:-:S03]  /*11e0*/  FSEL R19, R20, 1.875, P1 ;  /* 0x3ff0000014137808 */ /* 0x000fc60000800000 */
[----:B------:R-:W-:-:S03]  /*11f0*/  IMAD.MOV.U32 R9, RZ, RZ, R45 ;  /* 0x000000ffff097224 */ /* 0x000fc600078e002d */
[----:B------:R-:W-:-:S08]  /*1200*/  DFMA R18, -R18, UR14, R16 ;  /* 0x0000000e12127c2b */ /* 0x000fd00008000110 */
[----:B------:R-:W-:Y:S02]  /*1210*/  DSETP.MAX.AND P0, P1, R18, R44, PT ;  /* 0x0000002c1200722a */ /* 0x000fe4000390f000 */
[----:B------:R-:W-:-:S04]  /*1220*/  IMAD.MOV.U32 R0, RZ, RZ, R19 ;  /* 0x000000ffff007224 */ /* 0x000fc800078e0013 */
[----:B------:R-:W-:Y:S02]  /*1230*/  SEL R18, R18, R44, P0 ;  /* 0x0000002c12127207 */ /* 0x000fe40000000000 */
[----:B------:R-:W-:-:S06]  /*1240*/  FSEL R21, R0, R9, P0 ;  /* 0x0000000900157208 */ /* 0x000fcc0000000000 */
[----:B------:R-:W-:-:S05]  /*1250*/  @P1 LOP3.LUT R21, R9, 0x80000, RZ, 0xfc, !PT ;  /* 0x0008000009151812 */ /* 0x000fca00078efcff */
[----:B------:R-:W-:-:S05]  /*1260*/  IMAD.MOV.U32 R19, RZ, RZ, R21 ;  /* 0x000000ffff137224 */ /* 0x000fca00078e0015 */
[----:B------:R0:W-:Y:S02]  /*1270*/  STS.64 [R8], R18 ;  /* 0x0000001208007388 */ /* 0x0001e40000000a00 */
.L_x_15:
[----:B-12-45:R-:W-:Y:S05]  /*1280*/  BSYNC.RECONVERGENT B0 ;  /* 0x0000000000007941 */ /* 0x036fea0003800200 */
.L_x_14:
[----:B------:R-:W-:Y:S01]  /*1290*/  BAR.SYNC.DEFER_BLOCKING 0x0 ;  /* 0x0000000000007b1d */ /* 0x000fe20000010000 */
[----:B------:R-:W-:-:S05]  /*12a0*/  ISETP.GE.AND P0, PT, R2, R5, PT ;  /* 0x000000050200720c */ /* 0x000fca0003f06270 */
[----:B------:R-:W-:Y:S08]  /*12b0*/  BSSY.RECONVERGENT B0, `(.L_x_20) ;  /* 0x0000050000007945 */ /* 0x000ff00003800200 */
[----:B------:R-:W-:Y:S05]  /*12c0*/  @P0 BRA `(.L_x_21) ;  /* 0x0000000400380947 */ /* 0x000fea0003800000 */
[----:B------:R-:W1:Y:S01]  /*12d0*/  S2UR UR5, SR_CgaCtaId ;  /* 0x00000000000579c3 */ /* 0x000e620000008800 */
[----:B------:R-:W-:Y:S01]  /*12e0*/  UMOV UR4, 0x400 ;  /* 0x0000040000047882 */ /* 0x000fe20000000000 */
[----:B0-----:R-:W-:Y:S01]  /*12f0*/  VIADD R18, R4, 0x1 ;  /* 0x0000000104127836 */ /* 0x001fe20000000000 */
[----:B------:R-:W-:Y:S01]  /*1300*/  DADD R40, -RZ, |UR6| ;  /* 0x40000006ff287e29 */ /* 0x000fe20008000100 */
[----:B------:R-:W-:Y:S01]  /*1310*/  BSSY.RECONVERGENT B1, `(.L_x_22) ;  /* 0x0000017000017945 */ /* 0x000fe20003800200 */
[----:B------:R-:W-:Y:S01]  /*1320*/  DSETP.NEU.AND P2, PT, RZ, UR6, PT ;  /* 0x00000006ff007e2a */ /* 0x000fe2000bf4d000 */
[----:B------:R-:W-:Y:S02]  /*1330*/  ISETP.LE.AND P3, PT, RZ, UR12, PT ;  /* 0x0000000cff007c0c */ /* 0x000fe4000bf63270 */
[----:B------:R-:W0:Y:S02]  /*1340*/  I2F.F64 R18, R18 ;  /* 0x0000001200127312 */ /* 0x000e240000201c00 */
[--C-:B0-----:R-:W-:Y:S01]  /*1350*/  SHF.R.U32.HI R0, RZ, 0x14, R19.reuse ;  /* 0x00000014ff007819 */ /* 0x101fe20000011613 */
[----:B-1----:R-:W-:Y:S01]  /*1360*/  ULEA UR4, UR5, UR4, 0x18 ;  /* 0x0000000405047291 */ /* 0x002fe2000f8ec0ff */
[----:B------:R-:W-:-:S02]  /*1370*/  IMAD.MOV.U32 R39, RZ, RZ, R19 ;  /* 0x000000ffff277224 */ /* 0x000fc400078e0013 */
[----:B------:R-:W-:-:S03]  /*1380*/  LOP3.LUT R0, R0, 0x7ff, RZ, 0xc0, !PT ;  /* 0x000007ff00007812 */ /* 0x000fc600078ec0ff */
[----:B------:R-:W-:Y:S02]  /*1390*/  LEA R8, R2, UR4, 0x3 ;  /* 0x0000000402087c11 */ /* 0x000fe4000f8e18ff */
[----:B------:R-:W-:Y:S01]  /*13a0*/  VIADD R23, R0, 0xfffffc0c ;  /* 0xfffffc0c00177836 */ /* 0x000fe20000000000 */
[----:B------:R-:W-:Y:S02]  /*13b0*/  MOV R0, 0x1480 ;  /* 0x0000148000007802 */ /* 0x000fe40000000f00 */
[----:B------:R-:W0:Y:S02]  /*13c0*/  LDS.64 R20, [R8] ;  /* 0x0000000008147984 */ /* 0x000e240000000a00 */
[CC--:B------:R-:W-:Y:S02]  /*13d0*/  SHF.L.U32 R9, R18.reuse, R23.reuse, RZ ;  /* 0x0000001712097219 */ /* 0x0c0fe400000006ff */
[----:B------:R-:W1:Y:S01]  /*13e0*/  LDS.64 R42, [R8+0x8] ;  /* 0x00000800082a7984 */ /* 0x000e620000000a00 */
[----:B------:R-:W-:-:S02]  /*13f0*/  SHF.L.U64.HI R38, R18, R23, R19 ;  /* 0x0000001712267219 */ /* 0x000fc40000010213 */
[----:B------:R-:W-:-:S04]  /*1400*/  ISETP.NE.U32.AND P4, PT, R9, RZ, PT ;  /* 0x000000ff0900720c */ /* 0x000fc80003f85070 */
[----:B------:R-:W-:-:S04]  /*1410*/  ISETP.NE.AND.EX P4, PT, R38, -0x80000000, PT, P4 ;  /* 0x800000002600780c */ /* 0x000fc80003f85340 */
[----:B------:R-:W-:Y:S01]  /*1420*/  PLOP3.LUT P4, PT, P4, PT, PT, 0x8, 0x80 ;  /* 0x000000000080781c */ /* 0x000fe2000278e170 */
[----:B0-----:R-:W-:-:S08]  /*1430*/  DMUL R20, R12, R20 ;  /* 0x000000140c147228 */ /* 0x001fd00000000000 */
[----:B-1----:R-:W-:Y:S01]  /*1440*/  DFMA R42, R42, UR10, R20 ;  /* 0x0000000a2a2a7c2b */ /* 0x002fe20008000014 */
[----:B------:R-:W-:Y:S02]  /*1450*/  IMAD.MOV.U32 R20, RZ, RZ, R40 ;  /* 0x000000ffff147224 */ /* 0x000fe400078e0028 */
[----:B------:R-:W-:-:S08]  /*1460*/  IMAD.MOV.U32 R40, RZ, RZ, R18 ;  /* 0x000000ffff287224 */ /* 0x000fd000078e0012 */
[----:B---3--:R-:W-:Y:S05]  /*1470*/  CALL.REL.NOINC `($_Z19tree_builder_sharedPdddiddd$__internal_accurate_pow) ;  /* 0x0000000400987944 */ /* 0x008fea0003c00000 */
[----:B------:R-:W-:Y:S05]  /*1480*/  BSYNC.RECONVERGENT B1 ;  /* 0x0000000000017941 */ /* 0x000fea0003800200 */
.L_x_22:
[----:B------:R-:W-:Y:S02]  /*1490*/  DADD R22, R18, R14 ;  /* 0x0000000012167229 */ /* 0x000fe4000000000e */
[----:B------:R-:W-:-:S08]  /*14a0*/  DADD R24, -RZ, -R20 ;  /* 0x00000000ff187229 */ /* 0x000fd00000000914 */
[----:B------:R-:W-:Y:S02]  /*14b0*/  LOP3.LUT R22, R23, 0x7ff00000, RZ, 0xc0, !PT ;  /* 0x7ff0000017167812 */ /* 0x000fe400078ec0ff */
[-C--:B------:R-:W-:Y:S02]  /*14c0*/  FSEL R23, R24, R20.reuse, P4 ;  /* 0x0000001418177208 */ /* 0x080fe40002000000 */
        /* <DEDUP_REMOVED lines=12> */
.L_x_23:
[----:B------:R-:W-:Y:S04]  /*1590*/  BSSY.RECONVERGENT B1, `(.L_x_24) ;  /* 0x0000011000017945 */ /* 0x000fe80003800200 */
[----:B------:R-:W-:Y:S05]  /*15a0*/  @P5 BRA `(.L_x_25) ;  /* 0x00000000003c5947 */ /* 0x000fea0003800000 */
[----:B------:R-:W-:-:S14]  /*15b0*/  DSETP.NAN.AND P0, PT, R14, R14, PT ;  /* 0x0000000e0e00722a */ /* 0x000fdc0003f08000 */
[----:B------:R-:W-:Y:S05]  /*15c0*/  @P0 BRA `(.L_x_26) ;  /* 0x0000000000300947 */ /* 0x000fea0003800000 */
        /* <DEDUP_REMOVED lines=10> */
[----:B------:R-:W-:Y:S01]  /*1670*/  @!P1 SEL R21, R0, R21, P4 ;  /* 0x0000001500159207 */ /* 0x000fe20002000000 */
[----:B------:R-:W-:Y:S06]  /*1680*/  BRA `(.L_x_25) ;  /* 0x0000000000047947 */ /* 0x000fec0003800000 */
.L_x_26:
[----:B------:R-:W-:-:S11]  /*1690*/  DADD R20, R18, R14 ;  /* 0x0000000012147229 */ /* 0x000fd6000000000e */
.L_x_25:
[----:B------:R-:W-:Y:S05]  /*16a0*/  BSYNC.RECONVERGENT B1 ;  /* 0x0000000000017941 */ /* 0x000fea0003800200 */
.L_x_24:
[----:B------:R-:W-:Y:S01]  /*16b0*/  ISETP.NE.AND P0, PT, R6, 0x1, PT ;  /* 0x000000010600780c */ /* 0x000fe20003f05270 */
        /* <DEDUP_REMOVED lines=15> */
.L_x_21:
[----:B------:R-:W-:Y:S05]  /*17b0*/  BSYNC.RECONVERGENT B0 ;  /* 0x0000000000007941 */ /* 0x000fea0003800200 */
.L_x_20:
[----:B------:R-:W-:Y:S01]  /*17c0*/  ISETP.GT.U32.AND P0, PT, R7, 0x2, PT ;  /* 0x000000020700780c */ /* 0x000fe20003f04070 */
[----:B------:R-:W-:Y:S02]  /*17d0*/  VIADD R6, R6, 0xfffffffe ;  /* 0xfffffffe06067836 */ /* 0x000fe40000000000 */
[----:B------:R-:W-:Y:S02]  /*17e0*/  VIADD R4, R4, 0x2 ;  /* 0x0000000204047836 */ /* 0x000fe40000000000 */
[----:B------:R-:W-:-:S08]  /*17f0*/  VIADD R5, R5, 0xfffffffe ;  /* 0xfffffffe05057836 */ /* 0x000fd00000000000 */
[----:B------:R-:W-:Y:S05]  /*1800*/  @P0 BRA `(.L_x_27) ;  /* 0xfffffff400580947 */ /* 0x000fea000383ffff */
[----:B------:R-:W-:Y:S05]  /*1810*/  EXIT ;  /* 0x000000000000794d */ /* 0x000fea0003800000 */
        .weak           $__internal_0_$__cuda_sm20_dblrcp_rn_slowpath_v3
        .type           $__internal_0_$__cuda_sm20_dblrcp_rn_slowpath_v3,@function
        .size           $__internal_0_$__cuda_sm20_dblrcp_rn_slowpath_v3,($_Z19tree_builder_sharedPdddiddd$__internal_accurate_pow - $__internal_0_$__cuda_sm20_dblrcp_rn_slowpath_v3)
$__internal_0_$__cuda_sm20_dblrcp_rn_slowpath_v3:
[----:B------:R-:W0:Y:S08]  /*1820*/  LDC.64 R12, c[0x0][0x3a0] ;  /* 0x0000e800ff0c7b82 */ /* 0x000e300000000a00 */
[----:B------:R-:W1:Y:S01]  /*1830*/  LDC R7, c[0x0][0x3a4] ;  /* 0x0000e900ff077b82 */ /* 0x000e620000000800 */
[----:B0-----:R-:W-:-:S14]  /*1840*/  DSETP.GTU.AND P0, PT, |R12|, +INF , PT ;  /* 0x7ff000000c00742a */ /* 0x001fdc0003f0c200 */
[----:B-1----:R-:W-:Y:S05]  /*1850*/  @P0 BRA `(.L_x_28) ;  /* 0x0000000000840947 */ /* 0x002fea0003800000 */
[----:B------:R-:W-:-:S05]  /*1860*/  LOP3.LUT R8, R7, 0x7fffffff, RZ, 0xc0, !PT ;  /* 0x7fffffff07087812 */ /* 0x000fca00078ec0ff */
[----:B------:R-:W-:-:S05]  /*1870*/  VIADD R4, R8, 0xffffffff ;  /* 0xffffffff08047836 */ /* 0x000fca0000000000 */
[----:B------:R-:W-:-:S13]  /*1880*/  ISETP.GE.U32.AND P0, PT, R4, 0x7fefffff, PT ;  /* 0x7fefffff0400780c */ /* 0x000fda0003f06070 */
[----:B------:R-:W-:Y:S01]  /*1890*/  @P0 LOP3.LUT R5, R7, 0x7ff00000, RZ, 0x3c, !PT ;  /* 0x7ff0000007050812 */ /* 0x000fe200078e3cff */
[----:B------:R-:W-:Y:S01]  /*18a0*/  @P0 IMAD.MOV.U32 R4, RZ, RZ, RZ ;  /* 0x000000ffff040224 */ /* 0x000fe200078e00ff */
[----:B------:R-:W-:Y:S06]  /*18b0*/  @P0 BRA `(.L_x_29) ;  /* 0x0000000000740947 */ /* 0x000fec0003800000 */
[----:B------:R-:W-:-:S13]  /*18c0*/  ISETP.GE.U32.AND P0, PT, R8, 0x1000001, PT ;  /* 0x010000010800780c */ /* 0x000fda0003f06070 */
[----:B------:R-:W-:Y:S05]  /*18d0*/  @!P0 BRA `(.L_x_30) ;  /* 0x00000000003c8947 */ /* 0x000fea0003800000 */
[----:B------:R-:W0:Y:S01]  /*18e0*/  LDCU UR4, c[0x0][0x3a0] ;  /* 0x00007400ff0477ac */ /* 0x000e220008000800 */
[----:B------:R-:W-:Y:S02]  /*18f0*/  VIADD R5, R7, 0xc0200000 ;  /* 0xc020000007057836 */ /* 0x000fe40000000000 */
[----:B------:R-:W-:Y:S02]  /*1900*/  IMAD.MOV.U32 R8, RZ, RZ, R3 ;  /* 0x000000ffff087224 */ /* 0x000fe400078e0003 */
[----:B------:R-:W1:Y:S01]  /*1910*/  MUFU.RCP64H R9, R5 ;  /* 0x0000000500097308 */ /* 0x000e620000001800 */
[----:B0-----:R-:W-:-:S06]  /*1920*/  IMAD.U32 R4, RZ, RZ, UR4 ;  /* 0x00000004ff047e24 */ /* 0x001fcc000f8e00ff */
[----:B-1----:R-:W-:-:S08]  /*1930*/  DFMA R10, -R4, R8, 1 ;  /* 0x3ff00000040a742b */ /* 0x002fd00000000108 */
[----:B------:R-:W-:-:S08]  /*1940*/  DFMA R10, R10, R10, R10 ;  /* 0x0000000a0a0a722b */ /* 0x000fd0000000000a */
[----:B------:R-:W-:-:S08]  /*1950*/  DFMA R10, R8, R10, R8 ;  /* 0x0000000a080a722b */ /* 0x000fd00000000008 */
[----:B------:R-:W-:-:S08]  /*1960*/  DFMA R8, -R4, R10, 1 ;  /* 0x3ff000000408742b */ /* 0x000fd0000000010a */
[----:B------:R-:W-:-:S08]  /*1970*/  DFMA R8, R10, R8, R10 ;  /* 0x000000080a08722b */ /* 0x000fd0000000000a */
[----:B------:R-:W-:-:S08]  /*1980*/  DMUL R8, R8, 2.2250738585072013831e-308 ;  /* 0x0010000008087828 */ /* 0x000fd00000000000 */
[----:B------:R-:W-:-:S08]  /*1990*/  DFMA R10, R8, -R12, 1 ;  /* 0x3ff00000080a742b */ /* 0x000fd0000000080c */
[----:B------:R-:W-:-:S08]  /*19a0*/  DFMA R10, R10, R10, R10 ;  /* 0x0000000a0a0a722b */ /* 0x000fd0000000000a */
[----:B------:R-:W-:Y:S01]  /*19b0*/  DFMA R4, R8, R10, R8 ;  /* 0x0000000a0804722b */ /* 0x000fe20000000008 */
[----:B------:R-:W-:Y:S10]  /*19c0*/  BRA `(.L_x_29) ;  /* 0x0000000000307947 */ /* 0x000ff40003800000 */
.L_x_30:
[----:B------:R-:W-:Y:S01]  /*19d0*/  DMUL R8, R12, 8.11296384146066816958e+31 ;  /* 0x469000000c087828 */ /* 0x000fe20000000000 */
[----:B------:R-:W-:-:S05]  /*19e0*/  IMAD.MOV.U32 R4, RZ, RZ, R3 ;  /* 0x000000ffff047224 */ /* 0x000fca00078e0003 */
[----:B------:R-:W0:Y:S02]  /*19f0*/  MUFU.RCP64H R5, R9 ;  /* 0x0000000900057308 */ /* 0x000e240000001800 */
[----:B0-----:R-:W-:-:S08]  /*1a00*/  DFMA R10, -R8, R4, 1 ;  /* 0x3ff00000080a742b */ /* 0x001fd00000000104 */
[----:B------:R-:W-:-:S08]  /*1a10*/  DFMA R10, R10, R10, R10 ;  /* 0x0000000a0a0a722b */ /* 0x000fd0000000000a */
[----:B------:R-:W-:-:S08]  /*1a20*/  DFMA R10, R4, R10, R4 ;  /* 0x0000000a040a722b */ /* 0x000fd00000000004 */
[----:B------:R-:W-:-:S08]  /*1a30*/  DFMA R4, -R8, R10, 1 ;  /* 0x3ff000000804742b */ /* 0x000fd0000000010a */
[----:B------:R-:W-:-:S08]  /*1a40*/  DFMA R4, R10, R4, R10 ;  /* 0x000000040a04722b */ /* 0x000fd0000000000a */
[----:B------:R-:W-:Y:S01]  /*1a50*/  DMUL R4, R4, 8.11296384146066816958e+31 ;  /* 0x4690000004047828 */ /* 0x000fe20000000000 */
[----:B------:R-:W-:Y:S10]  /*1a60*/  BRA `(.L_x_29) ;  /* 0x0000000000087947 */ /* 0x000ff40003800000 */
.L_x_28:
[----:B------:R-:W0:Y:S01]  /*1a70*/  LDC R4, c[0x0][0x3a0] ;  /* 0x0000e800ff047b82 */ /* 0x000e220000000800 */
[----:B------:R-:W-:-:S07]  /*1a80*/  LOP3.LUT R5, R7, 0x80000, RZ, 0xfc, !PT ;  /* 0x0008000007057812 */ /* 0x000fce00078efcff */
.L_x_29:
[----:B0-----:R-:W-:Y:S02]  /*1a90*/  IMAD.MOV.U32 R10, RZ, RZ, R4 ;  /* 0x000000ffff0a7224 */ /* 0x001fe400078e0004 */
[----:B------:R-:W-:Y:S02]  /*1aa0*/  IMAD.MOV.U32 R11, RZ, RZ, R5 ;  /* 0x000000ffff0b7224 */ /* 0x000fe400078e0005 */
[----:B------:R-:W-:Y:S02]  /*1ab0*/  IMAD.MOV.U32 R4, RZ, RZ, R0 ;  /* 0x000000ffff047224 */ /* 0x000fe400078e0000 */
[----:B------:R-:W-:-:S04]  /*1ac0*/  IMAD.MOV.U32 R5, RZ, RZ, 0x0 ;  /* 0x00000000ff057424 */ /* 0x000fc800078e00ff */
[----:B------:R-:W-:Y:S05]  /*1ad0*/  RET.REL.NODEC R4 `(_Z19tree_builder_sharedPdddiddd) ;  /* 0xffffffe404487950 */ /* 0x000fea0003c3ffff */
        .type           $_Z19tree_builder_sharedPdddiddd$__internal_accurate_pow,@function
        .size           $_Z19tree_builder_sharedPdddiddd$__internal_accurate_pow,(.L_x_93 - $_Z19tree_builder_sharedPdddiddd$__internal_accurate_pow)
$_Z19tree_builder_sharedPdddiddd$__internal_accurate_pow:
[----:B------:R-:W-:Y:S01]  /*1ae0*/  ISETP.GT.U32.AND P0, PT, R41, 0xfffff, PT ;  /* 0x000fffff2900780c */ /* 0x000fe20003f04070 */
[--C-:B------:R-:W-:Y:S01]  /*1af0*/  IMAD.MOV.U32 R21, RZ, RZ, R41.reuse ;  /* 0x000000ffff157224 */ /* 0x100fe200078e0029 */
[----:B------:R-:W-:Y:S01]  /*1b00*/  UMOV UR4, 0x7d2cafe2 ;  /* 0x7d2cafe200047882 */ /* 0x000fe20000000000 */
[----:B------:R-:W-:Y:S01]  /*1b10*/  IMAD.MOV.U32 R24, RZ, RZ, RZ ;  /* 0x000000ffff187224 */ /* 0x000fe200078e00ff */
[----:B------:R-:W-:Y:S01]  /*1b20*/  UMOV UR5, 0x3eb0f5ff ;  /* 0x3eb0f5ff00057882 */ /* 0x000fe20000000000 */
[----:B------:R-:W-:Y:S01]  /*1b30*/  SHF.R.U32.HI R41, RZ, 0x14, R41 ;  /* 0x00000014ff297819 */ /* 0x000fe20000011629 */
[----:B------:R-:W-:Y:S01]  /*1b40*/  UMOV UR8, 0x3b39803f ;  /* 0x3b39803f00087882 */ /* 0x000fe20000000000 */
[----:B------:R-:W-:-:S06]  /*1b50*/  UMOV UR9, 0x3c7abc9e ;  /* 0x3c7abc9e00097882 */ /* 0x000fcc0000000000 */
[----:B------:R-:W-:-:S10]  /*1b60*/  @!P0 DMUL R22, R20, 1.80143985094819840000e+16 ;  /* 0x4350000014168828 */ /* 0x000fd40000000000 */
[----:B------:R-:W-:Y:S01]  /*1b70*/  @!P0 IMAD.MOV.U32 R21, RZ, RZ, R23 ;  /* 0x000000ffff158224 */ /* 0x000fe200078e0017 */
[----:B------:R-:W-:Y:S01]  /*1b80*/  @!P0 LEA.HI R41, R23, 0xffffffca, RZ, 0xc ;  /* 0xffffffca17298811 */ /* 0x000fe200078f60ff */
[----:B------:R-:W-:-:S03]  /*1b90*/  @!P0 IMAD.MOV.U32 R20, RZ, RZ, R22 ;  /* 0x000000ffff148224 */ /* 0x000fc600078e0016 */
[----:B------:R-:W-:Y:S01]  /*1ba0*/  LOP3.LUT R21, R21, 0x800fffff, RZ, 0xc0, !PT ;  /* 0x800fffff15157812 */ /* 0x000fe200078ec0ff */
[----:B------:R-:W-:-:S03]  /*1bb0*/  IMAD.MOV.U32 R28, RZ, RZ, R20 ;  /* 0x000000ffff1c7224 */ /* 0x000fc600078e0014 */
[----:B------:R-:W-:-:S04]  /*1bc0*/  LOP3.LUT R21, R21, 0x3ff00000, RZ, 0xfc, !PT ;  /* 0x3ff0000015157812 */ /* 0x000fc800078efcff */
[----:B------:R-:W-:Y:S01]  /*1bd0*/  ISETP.GE.U32.AND P1, PT, R21, 0x3ff6a09f, PT ;  /* 0x3ff6a09f1500780c */ /* 0x000fe20003f26070 */
[----:B------:R-:W-:-:S12]  /*1be0*/  IMAD.MOV.U32 R29, RZ, RZ, R21 ;  /* 0x000000ffff1d7224 */ /* 0x000fd800078e0015 */
[----:B------:R-:W-:-:S04]  /*1bf0*/  @P1 VIADD R20, R29, 0xfff00000 ;  /* 0xfff000001d141836 */ /* 0x000fc80000000000 */
[----:B------:R-:W-:-:S06]  /*1c00*/  @P1 IMAD.MOV.U32 R29, RZ, RZ, R20 ;  /* 0x000000ffff1d1224 */ /* 0x000fcc00078e0014 */
[C---:B------:R-:W-:Y:S02]  /*1c10*/  DADD R30, R28.reuse, 1 ;  /* 0x3ff000001c1e7429 */ /* 0x040fe40000000000 */
[----:B------:R-:W-:-:S04]  /*1c20*/  DADD R28, R28, -1 ;  /* 0xbff000001c1c7429 */ /* 0x000fc80000000000 */
[----:B------:R-:W0:Y:S02]  /*1c30*/  MUFU.RCP64H R25, R31 ;  /* 0x0000001f00197308 */ /* 0x000e240000001800 */
[----:B0-----:R-:W-:-:S08]  /*1c40*/  DFMA R20, -R30, R24, 1 ;  /* 0x3ff000001e14742b */ /* 0x001fd00000000118 */
[----:B------:R-:W-:-:S08]  /*1c50*/  DFMA R20, R20, R20, R20 ;  /* 0x000000141414722b */ /* 0x000fd00000000014 */
[----:B------:R-:W-:Y:S01]  /*1c60*/  DFMA R20, R24, R20, R24 ;  /* 0x000000141814722b */ /* 0x000fe20000000018 */
[----:B------:R-:W-:Y:S02]  /*1c70*/  IMAD.MOV.U32 R24, RZ, RZ, 0x41ad3b5a ;  /* 0x41ad3b5aff187424 */ /* 0x000fe400078e00ff */
[----:B------:R-:W-:-:S05]  /*1c80*/  IMAD.MOV.U32 R25, RZ, RZ, 0x3ed0f5d2 ;  /* 0x3ed0f5d2ff197424 */ /* 0x000fca00078e00ff */
[----:B------:R-:W-:-:S08]  /*1c90*/  DMUL R26, R28, R20 ;  /* 0x000000141c1a7228 */ /* 0x000fd00000000000 */
[----:B------:R-:W-:-:S08]  /*1ca0*/  DFMA R26, R28, R20, R26 ;  /* 0x000000141c1a722b */ /* 0x000fd0000000001a */
[CC--:B------:R-:W-:Y:S02]  /*1cb0*/  DMUL R32, R26.reuse, R26.reuse ;  /* 0x0000001a1a207228 */ /* 0x0c0fe40000000000 */
[----:B------:R-:W-:-:S06]  /*1cc0*/  DMUL R34, R26, R26 ;  /* 0x0000001a1a227228 */ /* 0x000fcc0000000000 */
[----:B------:R-:W-:Y:S01]  /*1cd0*/  DFMA R24, R32, UR4, R24 ;  /* 0x0000000420187c2b */ /* 0x000fe20008000018 */
[----:B------:R-:W-:Y:S01]  /*1ce0*/  UMOV UR4, 0x75488a3f ;  /* 0x75488a3f00047882 */ /* 0x000fe20000000000 */
[----:B------:R-:W-:-:S06]  /*1cf0*/  UMOV UR5, 0x3ef3b20a ;  /* 0x3ef3b20a00057882 */ /* 0x000fcc0000000000 */
[----:B------:R-:W-:Y:S01]  /*1d00*/  DFMA R30, R32, R24, UR4 ;  /* 0x00000004201e7e2b */ /* 0x000fe20008000018 */
[----:B------:R-:W-:Y:S01]  /*1d10*/  UMOV UR4, 0xe4faecd5 ;  /* 0xe4faecd500047882 */ /* 0x000fe20000000000 */
[----:B------:R-:W-:Y:S01]  /*1d20*/  UMOV UR5, 0x3f1745cd ;  /* 0x3f1745cd00057882 */ /* 0x000fe20000000000 */
[----:B------:R-:W-:-:S05]  /*1d30*/  DADD R24, R28, -R26 ;  /* 0x000000001c187229 */ /* 0x000fca000000081a */
[----:B------:R-:W-:Y:S01]  /*1d40*/  DFMA R30, R32, R30, UR4 ;  /* 0x00000004201e7e2b */ /* 0x000fe2000800001e */
[----:B------:R-:W-:Y:S01]  /*1d50*/  UMOV UR4, 0x258a578b ;  /* 0x258a578b00047882 */ /* 0x000fe20000000000 */
[----:B------:R-:W-:Y:S01]  /*1d60*/  UMOV UR5, 0x3f3c71c7 ;  /* 0x3f3c71c700057882 */ /* 0x000fe20000000000 */
[----:B------:R-:W-:-:S05]  /*1d70*/  DADD R24, R24, R24 ;  /* 0x0000000018187229 */ /* 0x000fca0000000018 */
[----:B------:R-:W-:Y:S01]  /*1d80*/  DFMA R30, R32, R30, UR4 ;  /* 0x00000004201e7e2b */ /* 0x000fe2000800001e */
[----:B------:R-:W-:Y:S01]  /*1d90*/  UMOV UR4, 0x9242b910 ;  /* 0x9242b91000047882 */ /* 0x000fe20000000000 */
[----:B------:R-:W-:Y:S01]  /*1da0*/  UMOV UR5, 0x3f624924 ;  /* 0x3f62492400057882 */ /* 0x000fe20000000000 */
[----:B------:R-:W-:-:S05]  /*1db0*/  DFMA R24, R28, -R26, R24 ;  /* 0x8000001a1c18722b */ /* 0x000fca0000000018 */
[----:B------:R-:W-:Y:S01]  /*1dc0*/  DFMA R30, R32, R30, UR4 ;  /* 0x00000004201e7e2b */ /* 0x000fe2000800001e */
[----:B------:R-:W-:Y:S01]  /*1dd0*/  UMOV UR4, 0x99999dfb ;  /* 0x99999dfb00047882 */ /* 0x000fe20000000000 */
[----:B------:R-:W-:Y:S01]  /*1de0*/  UMOV UR5, 0x3f899999 ;  /* 0x3f89999900057882 */ /* 0x000fe20000000000 */
[----:B------:R-:W-:-:S05]  /*1df0*/  DMUL R24, R20, R24 ;  /* 0x0000001814187228 */ /* 0x000fca0000000000 */
[----:B------:R-:W-:Y:S01]  /*1e00*/  DFMA R30, R32, R30, UR4 ;  /* 0x00000004201e7e2b */ /* 0x000fe2000800001e */
[----:B------:R-:W-:Y:S01]  /*1e10*/  UMOV UR4, 0x55555555 ;  /* 0x5555555500047882 */ /* 0x000fe20000000000 */
[----:B------:R-:W-:-:S06]  /*1e20*/  UMOV UR5, 0x3fb55555 ;  /* 0x3fb5555500057882 */ /* 0x000fcc0000000000 */
[----:B------:R-:W-:-:S08]  /*1e30*/  DFMA R28, R32, R30, UR4 ;  /* 0x00000004201c7e2b */ /* 0x000fd0000800001e */
[----:B------:R-:W-:Y:S01]  /*1e40*/  DADD R20, -R28, UR4 ;  /* 0x000000041c147e29 */ /* 0x000fe20008000100 */
[----:B------:R-:W-:Y:S01]  /*1e50*/  UMOV UR4, 0xb9e7b0 ;  /* 0x00b9e7b000047882 */ /* 0x000fe20000000000 */
[----:B------:R-:W-:-:S06]  /*1e60*/  UMOV UR5, 0x3c46a4cb ;  /* 0x3c46a4cb00057882 */ /* 0x000fcc0000000000 */
[----:B------:R-:W-:Y:S02]  /*1e70*/  DFMA R20, R32, R30, R20 ;  /* 0x0000001e2014722b */ /* 0x000fe40000000014 */
[----:B------:R-:W-:Y:S01]  /*1e80*/  DFMA R30, R26, R26, -R34 ;  /* 0x0000001a1a1e722b */ /* 0x000fe20000000822 */
[----:B------:R-:W-:Y:S02]  /*1e90*/  VIADD R33, R25, 0x100000 ;  /* 0x0010000019217836 */ /* 0x000fe40000000000 */
[----:B------:R-:W-:-:S03]  /*1ea0*/  IMAD.MOV.U32 R32, RZ, RZ, R24 ;  /* 0x000000ffff207224 */ /* 0x000fc600078e0018 */
[----:B------:R-:W-:Y:S01]  /*1eb0*/  DADD R20, R20, -UR4 ;  /* 0x8000000414147e29 */ /* 0x000fe20008000000 */
[----:B------:R-:W-:Y:S01]  /*1ec0*/  UMOV UR4, 0x80000000 ;  /* 0x8000000000047882 */ /* 0x000fe20000000000 */
[----:B------:R-:W-:Y:S01]  /*1ed0*/  UMOV UR5, 0x43300000 ;  /* 0x4330000000057882 */ /* 0x000fe20000000000 */
[C---:B------:R-:W-:Y:S02]  /*1ee0*/  DFMA R32, R26.reuse, R32, R30 ;  /* 0x000000201a20722b */ /* 0x040fe4000000001e */
[----:B------:R-:W-:-:S08]  /*1ef0*/  DMUL R30, R26, R34 ;  /* 0x000000221a1e7228 */ /* 0x000fd00000000000 */
[----:B------:R-:W-:-:S08]  /*1f00*/  DFMA R36, R26, R34, -R30 ;  /* 0x000000221a24722b */ /* 0x000fd0000000081e */
[----:B------:R-:W-:Y:S02]  /*1f10*/  DFMA R36, R24, R34, R36 ;  /* 0x000000221824722b */ /* 0x000fe40000000024 */
[----:B------:R-:W-:-:S06]  /*1f20*/  DADD R34, R28, R20 ;  /* 0x000000001c227229 */ /* 0x000fcc0000000014 */
[----:B------:R-:W-:Y:S02]  /*1f30*/  DFMA R32, R26, R32, R36 ;  /* 0x000000201a20722b */ /* 0x000fe40000000024 */
[----:B------:R-:W-:Y:S02]  /*1f40*/  DADD R36, R28, -R34 ;  /* 0x000000001c247229 */ /* 0x000fe40000000822 */
[----:B------:R-:W-:-:S06]  /*1f50*/  DMUL R28, R34, R30 ;  /* 0x0000001e221c7228 */ /* 0x000fcc0000000000 */
[----:B------:R-:W-:Y:S02]  /*1f60*/  DADD R36, R20, R36 ;  /* 0x0000000014247229 */ /* 0x000fe40000000024 */
[----:B------:R-:W-:-:S08]  /*1f70*/  DFMA R20, R34, R30, -R28 ;  /* 0x0000001e2214722b */ /* 0x000fd0000000081c */
[----:B------:R-:W-:-:S08]  /*1f80*/  DFMA R20, R34, R32, R20 ;  /* 0x000000202214722b */ /* 0x000fd00000000014 */
[----:B------:R-:W-:-:S08]  /*1f90*/  DFMA R36, R36, R30, R20 ;  /* 0x0000001e2424722b */ /* 0x000fd00000000014 */
[----:B------:R-:W-:-:S08]  /*1fa0*/  DADD R20, R28, R36 ;  /* 0x000000001c147229 */ /* 0x000fd00000000024 */
[--C-:B------:R-:W-:Y:S02]  /*1fb0*/  DADD R30, R26, R20.reuse ;  /* 0x000000001a1e7229 */ /* 0x100fe40000000014 */
[----:B------:R-:W-:-:S06]  /*1fc0*/  DADD R28, R28, -R20 ;  /* 0x000000001c1c7229 */ /* 0x000fcc0000000814 */
[----:B------:R-:W-:Y:S02]  /*1fd0*/  DADD R26, R26, -R30 ;  /* 0x000000001a1a7229 */ /* 0x000fe4000000081e */
[----:B------:R-:W-:-:S06]  /*1fe0*/  DADD R28, R36, R28 ;  /* 0x00000000241c7229 */ /* 0x000fcc000000001c */
[----:B------:R-:W-:Y:S01]  /*1ff0*/  DADD R26, R20, R26 ;  /* 0x00000000141a7229 */ /* 0x000fe2000000001a */
[C---:B------:R-:W-:Y:S02]  /*2000*/  VIADD R20, R41.reuse, 0xfffffc01 ;  /* 0xfffffc0129147836 */ /* 0x040fe40000000000 */
[----:B------:R-:W-:Y:S02]  /*2010*/  @P1 VIADD R20, R41, 0xfffffc02 ;  /* 0xfffffc0229141836 */ /* 0x000fe40000000000 */
[----:B------:R-:W-:-:S03]  /*2020*/  IMAD.MOV.U32 R21, RZ, RZ, 0x43300000 ;  /* 0x43300000ff157424 */ /* 0x000fc600078e00ff */
[----:B------:R-:W-:Y:S01]  /*2030*/  DADD R26, R28, R26 ;  /* 0x000000001c1a7229 */ /* 0x000fe2000000001a */
[----:B------:R-:W-:Y:S01]  /*2040*/  LOP3.LUT R20, R20, 0x80000000, RZ, 0x3c, !PT ;  /* 0x8000000014147812 */ /* 0x000fe200078e3cff */
[----:B------:R-:W-:-:S05]  /*2050*/  IMAD.MOV.U32 R41, RZ, RZ, R39 ;  /* 0x000000ffff297224 */ /* 0x000fca00078e0027 */
[----:B------:R-:W-:Y:S01]  /*2060*/  DADD R20, R20, -UR4 ;  /* 0x8000000414147e29 */ /* 0x000fe20008000000 */
[----:B------:R-:W-:Y:S01]  /*2070*/  UMOV UR4, 0xfefa39ef ;  /* 0xfefa39ef00047882 */ /* 0x000fe20000000000 */
[----:B------:R-:W-:Y:S01]  /*2080*/  DADD R24, R24, R26 ;  /* 0x0000000018187229 */ /* 0x000fe2000000001a */
[----:B------:R-:W-:-:S07]  /*2090*/  UMOV UR5, 0x3fe62e42 ;  /* 0x3fe62e4200057882 */ /* 0x000fce0000000000 */
[----:B------:R-:W-:-:S08]  /*20a0*/  DADD R26, R30, R24 ;  /* 0x000000001e1a7229 */ /* 0x000fd00000000018 */
[--C-:B------:R-:W-:Y:S02]  /*20b0*/  DFMA R22, R20, UR4, R26.reuse ;  /* 0x0000000414167c2b */ /* 0x100fe4000800001a */
[----:B------:R-:W-:-:S06]  /*20c0*/  DADD R30, R30, -R26 ;  /* 0x000000001e1e7229 */ /* 0x000fcc000000081a */
[----:B------:R-:W-:Y:S02]  /*20d0*/  DFMA R28, R20, -UR4, R22 ;  /* 0x80000004141c7c2b */ /* 0x000fe40008000016 */
[----:B------:R-:W-:-:S06]  /*20e0*/  DADD R30, R24, R30 ;  /* 0x00000000181e7229 */ /* 0x000fcc000000001e */
[----:B------:R-:W-:-:S08]  /*20f0*/  DADD R28, -R26, R28 ;  /* 0x000000001a1c7229 */ /* 0x000fd0000000011c */
[----:B------:R-:W-:Y:S01]  /*2100*/  DADD R24, R30, -R28 ;  /* 0x000000001e187229 */ /* 0x000fe2000000081c */
[----:B------:R-:W-:Y:S02]  /*2110*/  IMAD.MOV.U32 R28, RZ, RZ, 0x652b82fe ;  /* 0x652b82feff1c7424 */ /* 0x000fe400078e00ff */
[----:B------:R-:W-:-:S05]  /*2120*/  IMAD.MOV.U32 R29, RZ, RZ, 0x3ff71547 ;  /* 0x3ff71547ff1d7424 */ /* 0x000fca00078e00ff */
[----:B------:R-:W-:Y:S01]  /*2130*/  DFMA R24, R20, UR8, R24 ;  /* 0x0000000814187c2b */ /* 0x000fe20008000018 */
[C---:B------:R-:W-:Y:S01]  /*2140*/  IMAD.SHL.U32 R20, R41.reuse, 0x2, RZ ;  /* 0x0000000229147824 */ /* 0x040fe200078e00ff */
[----:B------:R-:W-:-:S04]  /*2150*/  LOP3.LUT R21, R41, 0xff0fffff, RZ, 0xc0, !PT ;  /* 0xff0fffff29157812 */ /* 0x000fc800078ec0ff */
[----:B------:R-:W-:Y:S02]  /*2160*/  ISETP.GT.U32.AND P0, PT, R20, -0x2000001, PT ;  /* 0xfdffffff1400780c */ /* 0x000fe40003f04070 */
[----:B------:R-:W-:Y:S02]  /*2170*/  DADD R26, R22, R24 ;  /* 0x00000000161a7229 */ /* 0x000fe40000000018 */
[----:B------:R-:W-:-:S06]  /*2180*/  SEL R41, R21, R41, P0 ;  /* 0x0000002915297207 */ /* 0x000fcc0000000000 */
[----:B------:R-:W-:Y:S02]  /*2190*/  DADD R22, R22, -R26 ;  /* 0x0000000016167229 */ /* 0x000fe4000000081a */
[----:B------:R-:W-:-:S06]  /*21a0*/  DMUL R20, R26, R40 ;  /* 0x000000281a147228 */ /* 0x000fcc0000000000 */
[----:B------:R-:W-:Y:S02]  /*21b0*/  DADD R24, R24, R22 ;  /* 0x0000000018187229 */ /* 0x000fe40000000016 */
[----:B------:R-:W-:-:S08]  /*21c0*/  DFMA R26, R26, R40, -R20 ;  /* 0x000000281a1a722b */ /* 0x000fd00000000814 */
[----:B------:R-:W-:-:S08]  /*21d0*/  DFMA R24, R24, R40, R26 ;  /* 0x000000281818722b */ /* 0x000fd0000000001a */
[----:B------:R-:W-:-:S08]  /*21e0*/  DADD R30, R20, R24 ;  /* 0x00000000141e7229 */ /* 0x000fd00000000018 */
[----:B------:R-:W-:Y:S02]  /*21f0*/  DFMA R28, R30, R28, 6.75539944105574400000e+15 ;  /* 0x433800001e1c742b */ /* 0x000fe4000000001c */
[----:B------:R-:W-:Y:S01]  /*2200*/  FSETP.GEU.AND P0, PT, |R31|, 4.1917929649353027344, PT ;  /* 0x4086232b1f00780b */ /* 0x000fe20003f0e200 */
[----:B------:R-:W-:-:S05]  /*2210*/  DADD R20, R20, -R30 ;  /* 0x0000000014147229 */ /* 0x000fca000000081e */
[----:B------:R-:W-:-:S03]  /*2220*/  DADD R22, R28, -6.75539944105574400000e+15 ;  /* 0xc33800001c167429 */ /* 0x000fc60000000000 */
[----:B------:R-:W-:-:S05]  /*2230*/  DADD R24, R24, R20 ;  /* 0x0000000018187229 */ /* 0x000fca0000000014 */
[----:B------:R-:W-:Y:S01]  /*2240*/  DFMA R26, R22, -UR4, R30 ;  /* 0x80000004161a7c2b */ /* 0x000fe2000800001e */
[----:B------:R-:W-:Y:S01]  /*2250*/  UMOV UR4, 0x3b39803f ;  /* 0x3b39803f00047882 */ /* 0x000fe20000000000 */
[----:B------:R-:W-:-:S06]  /*2260*/  UMOV UR5, 0x3c7abc9e ;  /* 0x3c7abc9e00057882 */ /* 0x000fcc0000000000 */
[----:B------:R-:W-:Y:S01]  /*2270*/  DFMA R26, R22, -UR4, R26 ;  /* 0x80000004161a7c2b */ /* 0x000fe2000800001a */
[----:B------:R-:W-:Y:S01]  /*2280*/  UMOV UR4, 0x69ce2bdf ;  /* 0x69ce2bdf00047882 */ /* 0x000fe20000000000 */
[----:B------:R-:W-:Y:S01]  /*2290*/  IMAD.MOV.U32 R22, RZ, RZ, -0x35dec16 ;  /* 0xfca213eaff167424 */ /* 0x000fe200078e00ff */
[----:B------:R-:W-:Y:S01]  /*22a0*/  UMOV UR5, 0x3e5ade15 ;  /* 0x3e5ade1500057882 */ /* 0x000fe20000000000 */
[----:B------:R-:W-:-:S06]  /*22b0*/  IMAD.MOV.U32 R23, RZ, RZ, 0x3e928af3 ;  /* 0x3e928af3ff177424 */ /* 0x000fcc00078e00ff */
[----:B------:R-:W-:Y:S01]  /*22c0*/  DFMA R22, R26, UR4, R22 ;  /* 0x000000041a167c2b */ /* 0x000fe20008000016 */
[----:B------:R-:W-:Y:S01]  /*22d0*/  UMOV UR4, 0x62401315 ;  /* 0x6240131500047882 */ /* 0x000fe20000000000 */
[----:B------:R-:W-:-:S06]  /*22e0*/  UMOV UR5, 0x3ec71dee ;  /* 0x3ec71dee00057882 */ /* 0x000fcc0000000000 */
[----:B------:R-:W-:Y:S01]  /*22f0*/  DFMA R22, R26, R22, UR4 ;  /* 0x000000041a167e2b */ /* 0x000fe20008000016 */
        /* <DEDUP_REMOVED lines=20> */
[----:B------:R-:W-:-:S08]  /*2440*/  DFMA R22, R26, R22, UR4 ;  /* 0x000000041a167e2b */ /* 0x000fd00008000016 */
[----:B------:R-:W-:-:S08]  /*2450*/  DFMA R22, R26, R22, 1 ;  /* 0x3ff000001a16742b */ /* 0x000fd00000000016 */
[----:B------:R-:W-:-:S10]  /*2460*/  DFMA R22, R26, R22, 1 ;  /* 0x3ff000001a16742b */ /* 0x000fd40000000016 */
[----:B------:R-:W-:Y:S02]  /*2470*/  IMAD R27, R28, 0x100000, R23 ;  /* 0x001000001c1b7824 */ /* 0x000fe400078e0217 */
[----:B------:R-:W-:Y:S01]  /*2480*/  IMAD.MOV.U32 R26, RZ, RZ, R22 ;  /* 0x000000ffff1a7224 */ /* 0x000fe200078e0016 */
[----:B------:R-:W-:Y:S06]  /*2490*/  @!P0 BRA `(.L_x_31) ;  /* 0x0000000000308947 */ /* 0x000fec0003800000 */
[----:B------:R-:W-:Y:S01]  /*24a0*/  FSETP.GEU.AND P0, PT, |R31|, 4.2275390625, PT ;  /* 0x408748001f00780b */ /* 0x000fe20003f0e200 */
[C---:B------:R-:W-:Y:S02]  /*24b0*/  DADD R26, R30.reuse, +INF ;  /* 0x7ff000001e1a7429 */ /* 0x040fe40000000000 */
[----:B------:R-:W-:-:S08]  /*24c0*/  DSETP.GEU.AND P1, PT, R30, RZ, PT ;  /* 0x000000ff1e00722a */ /* 0x000fd00003f2e000 */
[----:B------:R-:W-:Y:S02]  /*24d0*/  FSEL R26, R26, RZ, P1 ;  /* 0x000000ff1a1a7208 */ /* 0x000fe40000800000 */
[----:B------:R-:W-:Y:S02]  /*24e0*/  @!P0 LEA.HI R20, R28, R28, RZ, 0x1 ;  /* 0x0000001c1c148211 */ /* 0x000fe400078f08ff */
[----:B------:R-:W-:Y:S02]  /*24f0*/  FSEL R27, R27, RZ, P1 ;  /* 0x000000ff1b1b7208 */ /* 0x000fe40000800000 */
[----:B------:R-:W-:-:S05]  /*2500*/  @!P0 SHF.R.S32.HI R20, RZ, 0x1, R20 ;  /* 0x00000001ff148819 */ /* 0x000fca0000011414 */
[----:B------:R-:W-:Y:S02]  /*2510*/  @!P0 IMAD.IADD R21, R28, 0x1, -R20 ;  /* 0x000000011c158824 */ /* 0x000fe400078e0a14 */
[----:B------:R-:W-:Y:S02]  /*2520*/  @!P0 IMAD R23, R20, 0x100000, R23 ;  /* 0x0010000014178824 */ /* 0x000fe400078e0217 */
[----:B------:R-:W-:Y:S01]  /*2530*/  @!P0 IMAD.MOV.U32 R20, RZ, RZ, RZ ;  /* 0x000000ffff148224 */ /* 0x000fe200078e00ff */
[----:B------:R-:W-:-:S06]  /*2540*/  @!P0 LEA R21, R21, 0x3ff00000, 0x14 ;  /* 0x3ff0000015158811 */ /* 0x000fcc00078ea0ff */
[----:B------:R-:W-:-:S11]  /*2550*/  @!P0 DMUL R26, R22, R20 ;  /* 0x00000014161a8228 */ /* 0x000fd60000000000 */
.L_x_31:
[----:B------:R-:W-:Y:S01]  /*2560*/  DFMA R24, R24, R26, R26 ;  /* 0x0000001a1818722b */ /* 0x000fe2000000001a */
[----:B------:R-:W-:Y:S01]  /*2570*/  IMAD.MOV.U32 R22, RZ, RZ, R0 ;  /* 0x000000ffff167224 */ /* 0x000fe200078e0000 */
[----:B------:R-:W-:Y:S01]  /*2580*/  DSETP.NEU.AND P0, PT, |R26|, +INF , PT ;  /* 0x7ff000001a00742a */ /* 0x000fe20003f0d200 */
[----:B------:R-:W-:-:S07]  /*2590*/  IMAD.MOV.U32 R23, RZ, RZ, 0x0 ;  /* 0x00000000ff177424 */ /* 0x000fce00078e00ff */
[----:B------:R-:W-:Y:S02]  /*25a0*/  FSEL R20, R26, R24, !P0 ;  /* 0x000000181a147208 */ /* 0x000fe40004000000 */
[----:B------:R-:W-:Y:S01]  /*25b0*/  FSEL R21, R27, R25, !P0 ;  /* 0x000000191b157208 */ /* 0x000fe20004000000 */
[----:B------:R-:W-:Y:S06]  /*25c0*/  RET.REL.NODEC R22 `(_Z19tree_builder_sharedPdddiddd) ;  /* 0xffffffd8168c7950 */ /* 0x000fec0003c3ffff */
.L_x_32:
[----:B------:R-:W-:-:S00]  /*25d0*/  BRA `(.L_x_32) ;  /* 0xfffffffc00fc7947 */ /* 0x000fc0000383ffff */
[----:B------:R-:W-:-:S00]  /*25e0*/  NOP ;  /* 0x0000000000007918 */ /* 0x000fc00000000000 */
        /* <DEDUP_REMOVED lines=9> */
.L_x_93:


//--------------------- .text._Z12tree_builderPdddiddd --------------------------
	.section	.text._Z12tree_builderPdddiddd,"ax",@progbits
	.align	128
        .global         _Z12tree_builderPdddiddd
        .type           _Z12tree_builderPdddiddd,@function
        .size           _Z12tree_builderPdddiddd,(.L_x_95 - _Z12tree_builderPdddiddd)
        .other          _Z12tree_builderPdddiddd,@"STO_CUDA_ENTRY STV_DEFAULT"
_Z12tree_builderPdddiddd:
.text._Z12tree_builderPdddiddd:
[----:B------:R-:W-:Y:S01]  /*0000*/  LDC R1, c[0x0][0x37c] ;  /* 0x0000df00ff017b82 */ /* 0x000fe20000000800 */
[----:B------:R-:W0:Y:S01]  /*0010*/  S2R R2, SR_TID.X ;  /* 0x0000000000027919 */ /* 0x000e220000002100 */
[----:B------:R-:W0:Y:S01]  /*0020*/  LDCU UR4, c[0x0][0x398] ;  /* 0x00007300ff0477ac */ /* 0x000e220008000800 */
[----:B------:R-:W-:Y:S01]  /*0030*/  BSSY.RECONVERGENT B0, `(.L_x_33) ;  /* 0x0000011000007945 */ /* 0x000fe20003800200 */
[----:B0-----:R-:W-:Y:S01]  /*0040*/  LEA R3, R2, -UR4, 0x1 ;  /* 0x8000000402037c11 */ /* 0x001fe2000f8e08ff */
[----:B------:R-:W0:Y:S03]  /*0050*/  LDCU.64 UR4, c[0x0][0x3a8] ;  /* 0x00007500ff0477ac */ /* 0x000e260008000a00 */
[----:B------:R-:W1:Y:S02]  /*0060*/  I2F.F64 R6, R3 ;  /* 0x0000000300067312 */ /* 0x000e640000201c00 */
[----:B-1----:R-:W-:Y:S01]  /*0070*/  SHF.R.U32.HI R0, RZ, 0x14, R7 ;  /* 0x00000014ff007819 */ /* 0x002fe20000011607 */
[----:B0-----:R-:W-:Y:S01]  /*0080*/  DADD R42, -RZ, |UR4| ;  /* 0x40000004ff2a7e29 */ /* 0x001fe20008000100 */
[----:B------:R-:W-:-:S02]  /*0090*/  IMAD.MOV.U32 R40, RZ, RZ, R6 ;  /* 0x000000ffff287224 */ /* 0x000fc400078e0006 */
[----:B------:R-:W-:Y:S01]  /*00a0*/  LOP3.LUT R0, R0, 0x7ff, RZ, 0xc0, !PT ;  /* 0x000007ff00007812 */ /* 0x000fe200078ec0ff */
[----:B------:R-:W-:-:S04]  /*00b0*/  IMAD.MOV.U32 R41, RZ, RZ, R7 ;  /* 0x000000ffff297224 */ /* 0x000fc800078e0007 */
[----:B------:R-:W-:Y:S01]  /*00c0*/  VIADD R5, R0, 0xfffffc0c ;  /* 0xfffffc0c00057836 */ /* 0x000fe20000000000 */
[----:B------:R-:W-:-:S04]  /*00d0*/  MOV R0, 0x140 ;  /* 0x0000014000007802 */ /* 0x000fc80000000f00 */
[CC--:B------:R-:W-:Y:S02]  /*00e0*/  SHF.L.U32 R4, R6.reuse, R5.reuse, RZ ;  /* 0x0000000506047219 */ /* 0x0c0fe400000006ff */
[----:B------:R-:W-:Y:S02]  /*00f0*/  SHF.L.U64.HI R5, R6, R5, R7 ;  /* 0x0000000506057219 */ /* 0x000fe40000010207 */
[----:B------:R-:W-:-:S04]  /*0100*/  ISETP.NE.U32.AND P2, PT, R4, RZ, PT ;  /* 0x000000ff0400720c */ /* 0x000fc80003f45070 */
[----:B------:R-:W-:-:S04]  /*0110*/  ISETP.NE.AND.EX P2, PT, R5, -0x80000000, PT, P2 ;  /* 0x800000000500780c */ /* 0x000fc80003f45320 */
[----:B------:R-:W-:-:S13]  /*0120*/  PLOP3.LUT P2, PT, P2, PT, PT, 0x8, 0x80 ;  /* 0x000000000080781c */ /* 0x000fda000174e170 */
[----:B------:R-:W-:Y:S05]  /*0130*/  CALL.REL.NOINC `($_Z12tree_builderPdddiddd$__internal_accurate_pow) ;  /* 0x00000018001c7944 */ /* 0x000fea0003c00000 */
[----:B------:R-:W-:Y:S05]  /*0140*/  BSYNC.RECONVERGENT B0 ;  /* 0x0000000000007941 */ /* 0x000fea0003800200 */
.L_x_33:
[----:B------:R-:W0:Y:S01]  /*0150*/  LDC.64 R12, c[0x0][0x3a8] ;  /* 0x0000ea00ff0c7b82 */ /* 0x000e220000000a00 */
[----:B------:R-:W-:Y:S01]  /*0160*/  DADD R10, -RZ, -R20 ;  /* 0x00000000ff0a7229 */ /* 0x000fe20000000914 */
[----:B------:R-:W1:Y:S06]  /*0170*/  LDCU.64 UR6, c[0x0][0x358] ;  /* 0x00006b00ff0677ac */ /* 0x000e6c0008000a00 */
[----:B------:R-:W2:Y:S03]  /*0180*/  LDC R0, c[0x0][0x3ac] ;  /* 0x0000eb00ff007b82 */ /* 0x000ea60000000800 */
[----:B------:R-:W-:-:S02]  /*0190*/  FSEL R15, R10, R20, P2 ;  /* 0x000000140a0f7208 */ /* 0x000fc40001000000 */
[----:B------:R-:W-:Y:S01]  /*01a0*/  FSEL R10, R11, R21, P2 ;  /* 0x000000150b0a7208 */ /* 0x000fe20001000000 */
[----:B0-----:R-:W-:Y:S02]  /*01b0*/  DSETP.NEU.AND P0, PT, R12, RZ, PT ;  /* 0x000000ff0c00722a */ /* 0x001fe40003f0d000 */
[----:B------:R-:W-:Y:S01]  /*01c0*/  DADD R8, R6, R12 ;  /* 0x0000000006087229 */ /* 0x000fe2000000000c */
[----:B--2---:R-:W-:-:S09]  /*01d0*/  ISETP.GE.AND P1, PT, R0, RZ, PT ;  /* 0x000000ff0000720c */ /* 0x004fd20003f26270 */
[----:B------:R-:W-:Y:S02]  /*01e0*/  LOP3.LUT R8, R9, 0x7ff00000, RZ, 0xc0, !PT ;  /* 0x7ff0000009087812 */ /* 0x000fe400078ec0ff */
[----:B------:R-:W-:Y:S02]  /*01f0*/  FSEL R20, R15, R20, !P1 ;  /* 0x000000140f147208 */ /* 0x000fe40004800000 */
[----:B------:R-:W-:Y:S02]  /*0200*/  ISETP.NE.AND P4, PT, R8, 0x7ff00000, PT ;  /* 0x7ff000000800780c */ /* 0x000fe40003f85270 */
[----:B------:R-:W-:Y:S01]  /*0210*/  FSEL R21, R10, R21, !P1 ;  /* 0x000000150a157208 */ /* 0x000fe20004800000 */
[----:B-1----:R-:W-:Y:S10]  /*0220*/  @P0 BRA `(.L_x_34) ;  /* 0x00000000001c0947 */ /* 0x002ff40003800000 */
[----:B------:R-:W-:Y:S01]  /*0230*/  ISETP.NE.U32.AND P0, PT, R4, RZ, PT ;  /* 0x000000ff0400720c */ /* 0x000fe20003f05070 */
[----:B------:R-:W-:Y:S01]  /*0240*/  IMAD.MOV.U32 R20, RZ, RZ, RZ ;  /* 0x000000ffff147224 */ /* 0x000fe200078e00ff */
[----:B------:R-:W-:Y:S02]  /*0250*/  ISETP.GE.AND P3, PT, R7, RZ, PT ;  /* 0x000000ff0700720c */ /* 0x000fe40003f66270 */
[----:B------:R-:W-:-:S13]  /*0260*/  ISETP.NE.AND.EX P0, PT, R5, -0x80000000, PT, P0 ;  /* 0x800000000500780c */ /* 0x000fda0003f05300 */
[----:B------:R-:W-:-:S06]  /*0270*/  DSETP.NEU.AND P2, PT, |R6|, 0.5, !P0 ;  /* 0x3fe000000600742a */ /* 0x000fcc000474d200 */
[----:B------:R-:W-:-:S04]  /*0280*/  SEL R21, R0, RZ, P2 ;  /* 0x000000ff00157207 */ /* 0x000fc80001000000 */
[----:B------:R-:W-:-:S07]  /*0290*/  @!P3 LOP3.LUT R21, R21, 0x7ff00000, RZ, 0xfc, !PT ;  /* 0x7ff000001515b812 */ /* 0x000fce00078efcff */
.L_x_34:
        /* <DEDUP_REMOVED lines=15> */
.L_x_36:
[----:B------:R-:W-:Y:S05]  /*0390*/  BSYNC.RECONVERGENT B0 ;  /* 0x0000000000007941 */ /* 0x000fea0003800200 */
.L_x_35:
[----:B------:R-:W0:Y:S01]  /*03a0*/  LDC.64 R6, c[0x0][0x388] ;  /* 0x0000e200ff067b82 */ /* 0x000e220000000a00 */
[----:B------:R-:W0:Y:S01]  /*03b0*/  LDCU.64 UR4, c[0x0][0x390] ;  /* 0x00007200ff0477ac */ /* 0x000e220008000a00 */
[----:B------:R-:W-:Y:S01]  /*03c0*/  ISETP.NE.AND P1, PT, R3, RZ, PT ;  /* 0x000000ff0300720c */ /* 0x000fe20003f25270 */
[----:B------:R-:W-:Y:S01]  /*03d0*/  DSETP.NEU.AND P0, PT, R12, 1, PT ;  /* 0x3ff000000c00742a */ /* 0x000fe20003f0d000 */
[----:B------:R-:W-:Y:S02]  /*03e0*/  IMAD.MOV.U32 R0, RZ, RZ, RZ ;  /* 0x000000ffff007224 */ /* 0x000fe400078e00ff */
[----:B------:R-:W-:Y:S02]  /*03f0*/  FSEL R4, R20, RZ, P1 ;  /* 0x000000ff14047208 */ /* 0x000fe40000800000 */
[----:B------:R-:W-:Y:S01]  /*0400*/  FSEL R20, R21, 1.875, P1 ;  /* 0x3ff0000015147808 */ /* 0x000fe20000800000 */
[----:B------:R-:W1:Y:S01]  /*0410*/  LDC R8, c[0x0][0x398] ;  /* 0x0000e600ff087b82 */ /* 0x000e620000000800 */
[----:B------:R-:W-:-:S02]  /*0420*/  FSEL R4, R4, RZ, P0 ;  /* 0x000000ff04047208 */ /* 0x000fc40000000000 */
[----:B------:R-:W-:-:S05]  /*0430*/  FSEL R5, R20, 1.875, P0 ;  /* 0x3ff0000014057808 */ /* 0x000fca0000000000 */
[----:B------:R-:W2:Y:S01]  /*0440*/  LDC.64 R16, c[0x0][0x380] ;  /* 0x0000e000ff107b82 */ /* 0x000ea20000000a00 */
[----:B0-----:R-:W-:-:S08]  /*0450*/  DFMA R4, -R4, R6, UR4 ;  /* 0x0000000404047e2b */ /* 0x001fd00008000106 */
[----:B------:R-:W-:Y:S01]  /*0460*/  DSETP.MAX.AND P1, P2, RZ, R4, PT ;  /* 0x00000004ff00722a */ /* 0x000fe20003a2f000 */
[----:B-1----:R-:W-:Y:S01]  /*0470*/  ISETP.GE.AND P0, PT, R8, 0x1, PT ;  /* 0x000000010800780c */ /* 0x002fe20003f06270 */
[----:B------:R-:W-:Y:S02]  /*0480*/  IMAD.MOV.U32 R3, RZ, RZ, R4 ;  /* 0x000000ffff037224 */ /* 0x000fe400078e0004 */
[----:B------:R-:W-:Y:S02]  /*0490*/  IMAD.MOV.U32 R4, RZ, RZ, RZ ;  /* 0x000000ffff047224 */ /* 0x000fe400078e00ff */
[----:B------:R-:W-:-:S03]  /*04a0*/  FSEL R7, R0, R5, P1 ;  /* 0x0000000500077208 */ /* 0x000fc60000800000 */
[----:B------:R-:W-:Y:S01]  /*04b0*/  SEL R4, R4, R3, P1 ;  /* 0x0000000304047207 */ /* 0x000fe20000800000 */
[----:B--2---:R-:W-:-:S04]  /*04c0*/  IMAD.WIDE.U32 R16, R2, 0x8, R16 ;  /* 0x0000000802107825 */ /* 0x004fc800078e0010 */
[----:B------:R-:W-:-:S05]  /*04d0*/  @P2 LOP3.LUT R7, R5, 0x80000, RZ, 0xfc, !PT ;  /* 0x0008000005072812 */ /* 0x000fca00078efcff */
[----:B------:R-:W-:-:S05]  /*04e0*/  IMAD.MOV.U32 R5, RZ, RZ, R7 ;  /* 0x000000ffff057224 */ /* 0x000fca00078e0007 */
[----:B------:R0:W-:Y:S01]  /*04f0*/  STG.E.64 desc[UR6][R16.64], R4 ;  /* 0x0000000410007986 */ /* 0x0001e2000c101b06 */
        /* <DEDUP_REMOVED lines=15> */
[----:B------:R-:W-:Y:S05]  /*05f0*/  CALL.REL.NOINC `($__internal_1_$__cuda_sm20_dblrcp_rn_slowpath_v3) ;  /* 0x00000010003c7944 */ /* 0x000fea0003c00000 */
.L_x_37:
        /* <DEDUP_REMOVED lines=14> */
[----:B------:R-:W2:Y:S04]  /*06e0*/  LDG.E.64 R18, desc[UR6][R16.64] ;  /* 0x0000000610127981 */ /* 0x000ea8000c1e1b00 */
[----:B------:R-:W3:Y:S01]  /*06f0*/  LDG.E.64 R10, desc[UR6][R16.64+0x8] ;  /* 0x00000806100a7981 */ /* 0x000ee2000c1e1b00 */
[----:B------:R-:W-:Y:S01]  /*0700*/  IMAD R3, R2, 0x2, -R7 ;  /* 0x0000000202037824 */ /* 0x000fe200078e0a07 */
[----:B------:R-:W0:Y:S01]  /*0710*/  LDCU.64 UR4, c[0x0][0x3a8] ;  /* 0x00007500ff0477ac */ /* 0x000e220008000a00 */
[----:B------:R-:W-:Y:S02]  /*0720*/  BSSY.RECONVERGENT B1, `(.L_x_40) ;  /* 0x0000014000017945 */ /* 0x000fe40003800200 */
[----:B------:R-:W1:Y:S01]  /*0730*/  I2F.F64 R8, R3 ;  /* 0x0000000300087312 */ /* 0x000e620000201c00 */
[----:B------:R-:W4:Y:S01]  /*0740*/  LDCU UR8, c[0x0][0x3ac] ;  /* 0x00007580ff0877ac */ /* 0x000f220008000800 */
[--C-:B-1----:R-:W-:Y:S01]  /*0750*/  SHF.R.U32.HI R0, RZ, 0x14, R9.reuse ;  /* 0x00000014ff007819 */ /* 0x102fe20000011609 */
[----:B0-----:R-:W-:Y:S01]  /*0760*/  DADD R42, -RZ, |UR4| ;  /* 0x40000004ff2a7e29 */ /* 0x001fe20008000100 */
[----:B------:R-:W-:Y:S01]  /*0770*/  IMAD.MOV.U32 R40, RZ, RZ, R8 ;  /* 0x000000ffff287224 */ /* 0x000fe200078e0008 */
[----:B------:R-:W-:Y:S01]  /*0780*/  DSETP.NEU.AND P4, PT, RZ, UR4, PT ;  /* 0x00000004ff007e2a */ /* 0x000fe2000bf8d000 */
[----:B------:R-:W-:Y:S01]  /*0790*/  LOP3.LUT R0, R0, 0x7ff, RZ, 0xc0, !PT ;  /* 0x000007ff00007812 */ /* 0x000fe200078ec0ff */
[----:B------:R-:W-:Y:S01]  /*07a0*/  IMAD.MOV.U32 R41, RZ, RZ, R9 ;  /* 0x000000ffff297224 */ /* 0x000fe200078e0009 */
[----:B----4-:R-:W-:-:S03]  /*07b0*/  ISETP.LE.AND P3, PT, RZ, UR8, PT ;  /* 0x00000008ff007c0c */ /* 0x010fc6000bf63270 */
[----:B------:R-:W-:Y:S01]  /*07c0*/  VIADD R5, R0, 0xfffffc0c ;  /* 0xfffffc0c00057836 */ /* 0x000fe20000000000 */
[----:B------:R-:W-:-:S04]  /*07d0*/  MOV R0, 0x860 ;  /* 0x0000086000007802 */ /* 0x000fc80000000f00 */
[CC--:B------:R-:W-:Y:S02]  /*07e0*/  SHF.L.U32 R4, R8.reuse, R5.reuse, RZ ;  /* 0x0000000508047219 */ /* 0x0c0fe400000006ff */
[----:B------:R-:W-:Y:S02]  /*07f0*/  SHF.L.U64.HI R5, R8, R5, R9 ;  /* 0x0000000508057219 */ /* 0x000fe40000010209 */
[----:B------:R-:W-:-:S04]  /*0800*/  ISETP.NE.U32.AND P2, PT, R4, RZ, PT ;  /* 0x000000ff0400720c */ /* 0x000fc80003f45070 */
[----:B------:R-:W-:-:S04]  /*0810*/  ISETP.NE.AND.EX P2, PT, R5, -0x80000000, PT, P2 ;  /* 0x800000000500780c */ /* 0x000fc80003f45320 */
[----:B------:R-:W-:Y:S01]  /*0820*/  PLOP3.LUT P2, PT, P2, PT, PT, 0x8, 0x80 ;  /* 0x000000000080781c */ /* 0x000fe2000174e170 */
[----:B--2---:R-:W-:-:S08]  /*0830*/  DMUL R18, R12, R18 ;  /* 0x000000120c127228 */ /* 0x004fd00000000000 */
[----:B---3--:R-:W-:-:S11]  /*0840*/  DFMA R10, R10, R20, R18 ;  /* 0x000000140a0a722b */ /* 0x008fd60000000012 */
[----:B------:R-:W-:Y:S05]  /*0850*/  CALL.REL.NOINC `($_Z12tree_builderPdddiddd$__internal_accurate_pow) ;  /* 0x0000001000547944 */ /* 0x000fea0003c00000 */
[----:B------:R-:W-:Y:S05]  /*0860*/  BSYNC.RECONVERGENT B1 ;  /* 0x0000000000017941 */ /* 0x000fea0003800200 */
.L_x_40:
        /* <DEDUP_REMOVED lines=18> */
.L_x_41:
        /* <DEDUP_REMOVED lines=17> */
.L_x_44:
[----:B------:R-:W-:-:S11]  /*0aa0*/  DADD R20, R8, R18 ;  /* 0x0000000008147229 */ /* 0x000fd60000000012 */
.L_x_43:
[----:B------:R-:W-:Y:S05]  /*0ab0*/  BSYNC.RECONVERGENT B1 ;  /* 0x0000000000017941 */ /* 0x000fea0003800200 */
.L_x_42:
[----:B------:R-:W0:Y:S01]  /*0ac0*/  LDC.64 R8, c[0x0][0x390] ;  /* 0x0000e400ff087b82 */ /* 0x000e220000000a00 */
[----:B------:R-:W0:Y:S01]  /*0ad0*/  LDCU.64 UR4, c[0x0][0x388] ;  /* 0x00007100ff0477ac */ /* 0x000e220008000a00 */
[----:B------:R-:W-:Y:S01]  /*0ae0*/  ISETP.NE.AND P0, PT, R3, RZ, PT ;  /* 0x000000ff0300720c */ /* 0x000fe20003f05270 */
[----:B------:R-:W-:Y:S02]  /*0af0*/  DSETP.NEU.AND P1, PT, R18, 1, PT ;  /* 0x3ff000001200742a */ /* 0x000fe40003f2d000 */
[----:B------:R-:W-:Y:S01]  /*0b00*/  DMUL R10, R10, R14 ;  /* 0x0000000e0a0a7228 */ /* 0x000fe20000000000 */
[----:B------:R-:W-:Y:S02]  /*0b10*/  FSEL R4, R20, RZ, P0 ;  /* 0x000000ff14047208 */ /* 0x000fe40000000000 */
[----:B------:R-:W-:Y:S02]  /*0b20*/  FSEL R20, R21, 1.875, P0 ;  /* 0x3ff0000015147808 */ /* 0x000fe40000000000 */
[----:B------:R-:W-:-:S02]  /*0b30*/  FSEL R4, R4, RZ, P1 ;  /* 0x000000ff04047208 */ /* 0x000fc40000800000 */
[----:B------:R-:W-:-:S03]  /*0b40*/  FSEL R5, R20, 1.875, P1 ;  /* 0x3ff0000014057808 */ /* 0x000fc60000800000 */
[----:B------:R-:W-:-:S03]  /*0b50*/  IMAD.MOV.U32 R3, RZ, RZ, R11 ;  /* 0x000000ffff037224 */ /* 0x000fc600078e000b */
[----:B0-----:R-:W-:-:S08]  /*0b60*/  DFMA R4, -R4, UR4, R8 ;  /* 0x0000000404047c2b */ /* 0x001fd00008000108 */
[----:B------:R-:W-:Y:S02]  /*0b70*/  DSETP.MAX.AND P0, P1, R4, R10, PT ;  /* 0x0000000a0400722a */ /* 0x000fe4000390f000 */
[----:B------:R-:W-:-:S04]  /*0b80*/  IMAD.MOV.U32 R0, RZ, RZ, R5 ;  /* 0x000000ffff007224 */ /* 0x000fc800078e0005 */
[----:B------:R-:W-:Y:S02]  /*0b90*/  SEL R4, R4, R10, P0 ;  /* 0x0000000a04047207 */ /* 0x000fe40000000000 */
[----:B------:R-:W-:-:S06]  /*0ba0*/  FSEL R9, R0, R3, P0 ;  /* 0x0000000300097208 */ /* 0x000fcc0000000000 */
[----:B------:R-:W-:-:S05]  /*0bb0*/  @P1 LOP3.LUT R9, R3, 0x80000, RZ, 0xfc, !PT ;  /* 0x0008000003091812 */ /* 0x000fca00078efcff */
[----:B------:R-:W-:-:S05]  /*0bc0*/  IMAD.MOV.U32 R5, RZ, RZ, R9 ;  /* 0x000000ffff057224 */ /* 0x000fca00078e0009 */
[----:B------:R0:W-:Y:S02]  /*0bd0*/  STG.E.64 desc[UR6][R16.64], R4 ;  /* 0x0000000410007986 */ /* 0x0001e4000c101b06 */
.L_x_39:
[----:B------:R-:W-:Y:S05]  /*0be0*/  BSYNC.RECONVERGENT B0 ;  /* 0x0000000000007941 */ /* 0x000fea0003800200 */
.L_x_38:
[----:B------:R-:W1:Y:S02]  /*0bf0*/  LDC R0, c[0x0][0x398] ;  /* 0x0000e600ff007b82 */ /* 0x000e640000000800 */
[----:B-1----:R-:W-:-:S13]  /*0c00*/  ISETP.NE.AND P0, PT, R0, 0x1, PT ;  /* 0x000000010000780c */ /* 0x002fda0003f05270 */
[----:B------:R-:W-:Y:S05]  /*0c10*/  @!P0 EXIT ;  /* 0x000000000000894d */ /* 0x000fea0003800000 */
[----:B------:R-:W1:Y:S01]  /*0c20*/  LDC R3, c[0x0][0x3ac] ;  /* 0x0000eb00ff037b82 */ /* 0x000e620000000800 */
[----:B0-----:R-:W-:Y:S01]  /*0c30*/  VIADD R5, R7, 0xffffffff ;  /* 0xffffffff07057836 */ /* 0x001fe20000000000 */
[----:B------:R-:W0:Y:S01]  /*0c40*/  LDCU UR14, c[0x0][0x3ac] ;  /* 0x00007580ff0e77ac */ /* 0x000e220008000800 */
[C---:B------:R-:W-:Y:S02]  /*0c50*/  IMAD R4, R2.reuse, 0x2, -R7 ;  /* 0x0000000202047824 */ /* 0x040fe400078e0a07 */
[----:B------:R-:W-:Y:S01]  /*0c60*/  IMAD R6, R2, -0x2, R5 ;  /* 0xfffffffe02067824 */ /* 0x000fe200078e0205 */
[----:B------:R-:W2:Y:S01]  /*0c70*/  LDCU.64 UR10, c[0x0][0x3a8] ;  /* 0x00007500ff0a77ac */ /* 0x000ea20008000a00 */
[----:B------:R-:W-:Y:S01]  /*0c80*/  VIADD R4, R4, 0x1 ;  /* 0x0000000104047836 */ /* 0x000fe20000000000 */
[----:B------:R-:W3:Y:S01]  /*0c90*/  LDC.64 R10, c[0x0][0x3a8] ;  /* 0x0000ea00ff0a7b82 */ /* 0x000ee20000000a00 */
[----:B------:R-:W4:Y:S01]  /*0ca0*/  LDCU.64 UR12, c[0x0][0x3b0] ;  /* 0x00007600ff0c77ac */ /* 0x000f220008000a00 */
[----:B------:R-:W0:Y:S04]  /*0cb0*/  LDCU.64 UR16, c[0x0][0x388] ;  /* 0x00007100ff1077ac */ /* 0x000e280008000a00 */
.L_x_58:
[----:B------:R-:W-:Y:S01]  /*0cc0*/  VIADD R7, R5, 0x1 ;  /* 0x0000000105077836 */ /* 0x000fe20000000000 */
[----:B------:R-:W-:Y:S04]  /*0cd0*/  BAR.SYNC.DEFER_BLOCKING 0x0 ;  /* 0x0000000000007b1d */ /* 0x000fe80000010000 */
[----:B------:R-:W-:Y:S02]  /*0ce0*/  ISETP.GE.AND P0, PT, R2, R7, PT ;  /* 0x000000070200720c */ /* 0x000fe40003f06270 */
[----:B------:R-:W-:Y:S11]  /*0cf0*/  BSSY.RECONVERGENT B0, `(.L_x_45) ;  /* 0x000004a000007945 */ /* 0x000ff60003800200 */
[----:B0-----:R-:W-:Y:S05]  /*0d00*/  @P0 BRA `(.L_x_46) ;  /* 0x0000000400200947 */ /* 0x001fea0003800000 */
[----:B------:R-:W5:Y:S04]  /*0d10*/  LDG.E.64 R20, desc[UR6][R16.64] ;  /* 0x0000000610147981 */ /* 0x000f68000c1e1b00 */
[----:B------:R-:W4:Y:S01]  /*0d20*/  LDG.E.64 R38, desc[UR6][R16.64+0x8] ;  /* 0x0000080610267981 */ /* 0x000f22000c1e1b00 */
[----:B------:R-:W1:Y:S01]  /*0d30*/  I2F.F64 R18, R4 ;  /* 0x0000000400127312 */ /* 0x000e620000201c00 */
[----:B--2---:R-:W-:Y:S01]  /*0d40*/  DADD R42, -RZ, |UR10| ;  /* 0x4000000aff2a7e29 */ /* 0x004fe20008000100 */
[----:B------:R-:W-:Y:S01]  /*0d50*/  BSSY.RECONVERGENT B1, `(.L_x_47) ;  /* 0x0000011000017945 */ /* 0x000fe20003800200 */
[----:B------:R-:W-:Y:S01]  /*0d60*/  DSETP.NEU.AND P2, PT, RZ, UR10, PT ;  /* 0x0000000aff007e2a */ /* 0x000fe2000bf4d000 */
[----:B0-----:R-:W-:Y:S02]  /*0d70*/  ISETP.LE.AND P3, PT, RZ, UR14, PT ;  /* 0x0000000eff007c0c */ /* 0x001fe4000bf63270 */
[----:B-1----:R-:W-:Y:S01]  /*0d80*/  SHF.R.U32.HI R0, RZ, 0x14, R19 ;  /* 0x00000014ff007819 */ /* 0x002fe20000011613 */
[----:B------:R-:W-:-:S02]  /*0d90*/  IMAD.MOV.U32 R40, RZ, RZ, R18 ;  /* 0x000000ffff287224 */ /* 0x000fc400078e0012 */
[----:B------:R-:W-:Y:S01]  /*0da0*/  IMAD.MOV.U32 R41, RZ, RZ, R19 ;  /* 0x000000ffff297224 */ /* 0x000fe200078e0013 */
[----:B------:R-:W-:-:S05]  /*0db0*/  LOP3.LUT R0, R0, 0x7ff, RZ, 0xc0, !PT ;  /* 0x000007ff00007812 */ /* 0x000fca00078ec0ff */
[----:B------:R-:W-:Y:S01]  /*0dc0*/  VIADD R9, R0, 0xfffffc0c ;  /* 0xfffffc0c00097836 */ /* 0x000fe20000000000 */
[----:B------:R-:W-:-:S04]  /*0dd0*/  MOV R0, 0xe60 ;  /* 0x00000e6000007802 */ /* 0x000fc80000000f00 */
[CC--:B------:R-:W-:Y:S02]  /*0de0*/  SHF.L.U32 R8, R18.reuse, R9.reuse, RZ ;  /* 0x0000000912087219 */ /* 0x0c0fe400000006ff */
[----:B------:R-:W-:Y:S02]  /*0df0*/  SHF.L.U64.HI R9, R18, R9, R19 ;  /* 0x0000000912097219 */ /* 0x000fe40000010213 */
[----:B------:R-:W-:-:S04]  /*0e00*/  ISETP.NE.U32.AND P4, PT, R8, RZ, PT ;  /* 0x000000ff0800720c */ /* 0x000fc80003f85070 */
[----:B------:R-:W-:-:S04]  /*0e10*/  ISETP.NE.AND.EX P4, PT, R9, -0x80000000, PT, P4 ;  /* 0x800000000900780c */ /* 0x000fc80003f85340 */
[----:B------:R-:W-:Y:S01]  /*0e20*/  PLOP3.LUT P4, PT, P4, PT, PT, 0x8, 0x80 ;  /* 0x000000000080781c */ /* 0x000fe2000278e170 */
[----:B-----5:R-:W-:-:S08]  /*0e30*/  DMUL R20, R12, R20 ;  /* 0x000000140c147228 */ /* 0x020fd00000000000 */
[----:B----4-:R-:W-:-:S11]  /*0e40*/  DFMA R38, R38, UR12, R20 ;  /* 0x0000000c26267c2b */ /* 0x010fd60008000014 */
[----:B---3--:R-:W-:Y:S05]  /*0e50*/  CALL.REL.NOINC `($_Z12tree_builderPdddiddd$__internal_accurate_pow) ;  /* 0x0000000800d47944 */ /* 0x008fea0003c00000 */
[----:B------:R-:W-:Y:S05]  /*0e60*/  BSYNC.RECONVERGENT B1 ;  /* 0x0000000000017941 */ /* 0x000fea0003800200 */
.L_x_47:
        /* <DEDUP_REMOVED lines=16> */
.L_x_48:
        /* <DEDUP_REMOVED lines=16> */
.L_x_50:
[----:B------:R-:W-:Y:S05]  /*1070*/  BSYNC.RECONVERGENT B1 ;  /* 0x0000000000017941 */ /* 0x000fea0003800200 */
.L_x_49:
[----:B------:R-:W0:Y:S01]  /*1080*/  LDC.64 R18, c[0x0][0x390] ;  /* 0x0000e400ff127b82 */ /* 0x000e220000000a00 */
[----:B------:R-:W-:Y:S01]  /*1090*/  ISETP.NE.AND P0, PT, R4, RZ, PT ;  /* 0x000000ff0400720c */ /* 0x000fe20003f05270 */
[----:B------:R-:W-:Y:S02]  /*10a0*/  DSETP.NEU.AND P1, PT, R10, 1, PT ;  /* 0x3ff000000a00742a */ /* 0x000fe40003f2d000 */
[----:B------:R-:W-:Y:S01]  /*10b0*/  DMUL R38, R38, R14 ;  /* 0x0000000e26267228 */ /* 0x000fe20000000000 */
[----:B------:R-:W-:Y:S02]  /*10c0*/  FSEL R8, R20, RZ, P0 ;  /* 0x000000ff14087208 */ /* 0x000fe40000000000 */
[----:B------:R-:W-:Y:S02]  /*10d0*/  FSEL R20, R21, 1.875, P0 ;  /* 0x3ff0000015147808 */ /* 0x000fe40000000000 */
[----:B------:R-:W-:Y:S02]  /*10e0*/  FSEL R8, R8, RZ, P1 ;  /* 0x000000ff08087208 */ /* 0x000fe40000800000 */
[----:B------:R-:W-:-:S06]  /*10f0*/  FSEL R9, R20, 1.875, P1 ;  /* 0x3ff0000014097808 */ /* 0x000fcc0000800000 */
[----:B0-----:R-:W-:Y:S01]  /*1100*/  DFMA R8, -R8, UR16, R18 ;  /* 0x0000001008087c2b */ /* 0x001fe20008000112 */
[----:B------:R-:W-:-:S07]  /*1110*/  IMAD.MOV.U32 R19, RZ, RZ, R39 ;  /* 0x000000ffff137224 */ /* 0x000fce00078e0027 */
[----:B------:R-:W-:Y:S02]  /*1120*/  DSETP.MAX.AND P0, P1, R8, R38, PT ;  /* 0x000000260800722a */ /* 0x000fe4000390f000 */
[----:B------:R-:W-:-:S04]  /*1130*/  IMAD.MOV.U32 R0, RZ, RZ, R9 ;  /* 0x000000ffff007224 */ /* 0x000fc800078e0009 */
[----:B------:R-:W-:Y:S02]  /*1140*/  SEL R8, R8, R38, P0 ;  /* 0x0000002608087207 */ /* 0x000fe40000000000 */
[----:B------:R-:W-:-:S06]  /*1150*/  FSEL R21, R0, R19, P0 ;  /* 0x0000001300157208 */ /* 0x000fcc0000000000 */
[----:B------:R-:W-:-:S05]  /*1160*/  @P1 LOP3.LUT R21, R19, 0x80000, RZ, 0xfc, !PT ;  /* 0x0008000013151812 */ /* 0x000fca00078efcff */
[----:B------:R-:W-:-:S05]  /*1170*/  IMAD.MOV.U32 R9, RZ, RZ, R21 ;  /* 0x000000ffff097224 */ /* 0x000fca00078e0015 */
[----:B------:R0:W-:Y:S02]  /*1180*/  STG.E.64 desc[UR6][R16.64], R8 ;  /* 0x0000000810007986 */ /* 0x0001e4000c101b06 */
.L_x_46:
[----:B0-2-4-:R-:W-:Y:S05]  /*1190*/  BSYNC.RECONVERGENT B0 ;  /* 0x0000000000007941 */ /* 0x015fea0003800200 */
.L_x_45:
[----:B------:R-:W-:Y:S01]  /*11a0*/  BAR.SYNC.DEFER_BLOCKING 0x0 ;  /* 0x0000000000007b1d */ /* 0x000fe20000010000 */
[----:B------:R-:W-:-:S05]  /*11b0*/  ISETP.GE.AND P0, PT, R2, R5, PT ;  /* 0x000000050200720c */ /* 0x000fca0003f06270 */
[----:B------:R-:W-:Y:S08]  /*11c0*/  BSSY.RECONVERGENT B0, `(.L_x_51) ;  /* 0x000004c000007945 */ /* 0x000ff00003800200 */
[----:B------:R-:W-:Y:S05]  /*11d0*/  @P0 BRA `(.L_x_52) ;  /* 0x0000000400280947 */ /* 0x000fea0003800000 */
[----:B------:R-:W2:Y:S04]  /*11e0*/  LDG.E.64 R20, desc[UR6][R16.64] ;  /* 0x0000000610147981 */ /* 0x000ea8000c1e1b00 */
[----:B------:R-:W4:Y:S01]  /*11f0*/  LDG.E.64 R18, desc[UR6][R16.64+0x8] ;  /* 0x0000080610127981 */ /* 0x000f22000c1e1b00 */
[----:B------:R-:W-:Y:S01]  /*1200*/  VIADD R8, R4, 0x1 ;  /* 0x0000000104087836 */ /* 0x000fe20000000000 */
[----:B------:R-:W-:Y:S01]  /*1210*/  DADD R42, -RZ, |UR10| ;  /* 0x4000000aff2a7e29 */ /* 0x000fe20008000100 */
[----:B------:R-:W-:Y:S01]  /*1220*/  BSSY.RECONVERGENT B1, `(.L_x_53) ;  /* 0x0000012000017945 */ /* 0x000fe20003800200 */
[----:B------:R-:W-:Y:S01]  /*1230*/  DSETP.NEU.AND P2, PT, RZ, UR10, PT ;  /* 0x0000000aff007e2a */ /* 0x000fe2000bf4d000 */
[----:B------:R-:W-:Y:S02]  /*1240*/  ISETP.LE.AND P3, PT, RZ, UR14, PT ;  /* 0x0000000eff007c0c */ /* 0x000fe4000bf63270 */
[----:B------:R-:W0:Y:S02]  /*1250*/  I2F.F64 R8, R8 ;  /* 0x0000000800087312 */ /* 0x000e240000201c00 */
[----:B0-----:R-:W-:Y:S01]  /*1260*/  SHF.R.U32.HI R0, RZ, 0x14, R9 ;  /* 0x00000014ff007819 */ /* 0x001fe20000011609 */
        /* <DEDUP_REMOVED lines=11> */
[----:B----4-:R-:W-:-:S11]  /*1320*/  DFMA R18, R18, UR12, R20 ;  /* 0x0000000c12127c2b */ /* 0x010fd60008000014 */
[----:B-1-3--:R-:W-:Y:S05]  /*1330*/  CALL.REL.NOINC `($_Z12tree_builderPdddiddd$__internal_accurate_pow) ;  /* 0x00000004009c7944 */ /* 0x00afea0003c00000 */
[----:B------:R-:W-:Y:S05]  /*1340*/  BSYNC.RECONVERGENT B1 ;  /* 0x0000000000017941 */ /* 0x000fea0003800200 */
.L_x_53:
        /* <DEDUP_REMOVED lines=16> */
.L_x_54:
        /* <DEDUP_REMOVED lines=16> */
.L_x_57:
[----:B------:R-:W-:-:S11]  /*1550*/  DADD R20, R8, R10 ;  /* 0x0000000008147229 */ /* 0x000fd6000000000a */
.L_x_56:
[----:B------:R-:W-:Y:S05]  /*1560*/  BSYNC.RECONVERGENT B1 ;  /* 0x0000000000017941 */ /* 0x000fea0003800200 */
.L_x_55:
[----:B------:R-:W0:Y:S01]  /*1570*/  LDC.64 R22, c[0x0][0x390] ;  /* 0x0000e400ff167b82 */ /* 0x000e220000000a00 */
        /* <DEDUP_REMOVED lines=16> */
.L_x_52:
[----:B------:R-:W-:Y:S05]  /*1680*/  BSYNC.RECONVERGENT B0 ;  /* 0x0000000000007941 */ /* 0x000fea0003800200 */
.L_x_51:
[----:B------:R-:W-:Y:S01]  /*1690*/  ISETP.GT.U32.AND P0, PT, R7, 0x2, PT ;  /* 0x000000020700780c */ /* 0x000fe20003f04070 */
[----:B------:R-:W-:Y:S02]  /*16a0*/  VIADD R6, R6, 0xfffffffe ;  /* 0xfffffffe06067836 */ /* 0x000fe40000000000 */
[----:B------:R-:W-:Y:S02]  /*16b0*/  VIADD R4, R4, 0x2 ;  /* 0x0000000204047836 */ /* 0x000fe40000000000 */
[----:B------:R-:W-:-:S08]  /*16c0*/  VIADD R5, R5, 0xfffffffe ;  /* 0xfffffffe05057836 */ /* 0x000fd00000000000 */
[----:B------:R-:W-:Y:S05]  /*16d0*/  @P0 BRA `(.L_x_58) ;  /* 0xfffffff400780947 */ /* 0x000fea000383ffff */
[----:B------:R-:W-:Y:S05]  /*16e0*/  EXIT ;  /* 0x000000000000794d */ /* 0x000fea0003800000 */
        .weak           $__internal_1_$__cuda_sm20_dblrcp_rn_slowpath_v3
        .type           $__internal_1_$__cuda_sm20_dblrcp_rn_slowpath_v3,@function
        .size           $__internal_1_$__cuda_sm20_dblrcp_rn_slowpath_v3,($_Z12tree_builderPdddiddd$__internal_accurate_pow - $__internal_1_$__cuda_sm20_dblrcp_rn_slowpath_v3)
$__internal_1_$__cuda_sm20_dblrcp_rn_slowpath_v3:
        /* <DEDUP_REMOVED lines=27> */
.L_x_61:
        /* <DEDUP_REMOVED lines=10> */
.L_x_59:
[----:B------:R-:W0:Y:S01]  /*1940*/  LDC R4, c[0x0][0x3a0] ;  /* 0x0000e800ff047b82 */ /* 0x000e220000000800 */
[----:B------:R-:W-:-:S07]  /*1950*/  LOP3.LUT R5, R6, 0x80000, RZ, 0xfc, !PT ;  /* 0x0008000006057812 */ /* 0x000fce00078efcff */
.L_x_60:
[----:B0-----:R-:W-:Y:S02]  /*1960*/  IMAD.MOV.U32 R14, RZ, RZ, R4 ;  /* 0x000000ffff0e7224 */ /* 0x001fe400078e0004 */
[----:B------:R-:W-:Y:S02]  /*1970*/  IMAD.MOV.U32 R15, RZ, RZ, R5 ;  /* 0x000000ffff0f7224 */ /* 0x000fe400078e0005 */
[----:B------:R-:W-:Y:S02]  /*1980*/  IMAD.MOV.U32 R4, RZ, RZ, R0 ;  /* 0x000000ffff047224 */ /* 0x000fe400078e0000 */
[----:B------:R-:W-:-:S04]  /*1990*/  IMAD.MOV.U32 R5, RZ, RZ, 0x0 ;  /* 0x00000000ff057424 */ /* 0x000fc800078e00ff */
[----:B------:R-:W-:Y:S05]  /*19a0*/  RET.REL.NODEC R4 `(_Z12tree_builderPdddiddd) ;  /* 0xffffffe404947950 */ /* 0x000fea0003c3ffff */
        .type           $_Z12tree_builderPdddiddd$__internal_accurate_pow,@function
        .size           $_Z12tree_builderPdddiddd$__internal_accurate_pow,(.L_x_95 - $_Z12tree_builderPdddiddd$__internal_accurate_pow)
$_Z12tree_builderPdddiddd$__internal_accurate_pow:
[----:B------:R-:W-:Y:S01]  /*19b0*/  ISETP.GT.U32.AND P0, PT, R43, 0xfffff, PT ;  /* 0x000fffff2b00780c */ /* 0x000fe20003f04070 */
[----:B------:R-:W-:Y:S01]  /*19c0*/  IMAD.MOV.U32 R22, RZ, RZ, R43 ;  /* 0x000000ffff167224 */ /* 0x000fe200078e002b */
[----:B------:R-:W-:Y:S01]  /*19d0*/  UMOV UR4, 0x7d2cafe2 ;  /* 0x7d2cafe200047882 */ /* 0x000fe20000000000 */
[----:B------:R-:W-:Y:S01]  /*19e0*/  IMAD.MOV.U32 R26, RZ, RZ, 0x41ad3b5a ;  /* 0x41ad3b5aff1a7424 */ /* 0x000fe200078e00ff */
[----:B------:R-:W-:Y:S01]  /*19f0*/  UMOV UR5, 0x3eb0f5ff ;  /* 0x3eb0f5ff00057882 */ /* 0x000fe20000000000 */
[----:B------:R-:W-:Y:S01]  /*1a00*/  IMAD.MOV.U32 R27, RZ, RZ, 0x3ed0f5d2 ;  /* 0x3ed0f5d2ff1b7424 */ /* 0x000fe200078e00ff */
[----:B------:R-:W-:Y:S01]  /*1a10*/  UMOV UR8, 0x3b39803f ;  /* 0x3b39803f00087882 */ /* 0x000fe20000000000 */
[----:B------:R-:W-:-:S06]  /*1a20*/  UMOV UR9, 0x3c7abc9e ;  /* 0x3c7abc9e00097882 */ /* 0x000fcc0000000000 */
[----:B------:R-:W-:Y:S01]  /*1a30*/  @!P0 DMUL R20, R42, 1.80143985094819840000e+16 ;  /* 0x435000002a148828 */ /* 0x000fe20000000000 */
[----:B------:R-:W-:-:S09]  /*1a40*/  SHF.R.U32.HI R43, RZ, 0x14, R43 ;  /* 0x00000014ff2b7819 */ /* 0x000fd2000001162b */
[----:B------:R-:W-:Y:S01]  /*1a50*/  @!P0 IMAD.MOV.U32 R22, RZ, RZ, R21 ;  /* 0x000000ffff168224 */ /* 0x000fe200078e0015 */
[----:B------:R-:W-:Y:S01]  /*1a60*/  @!P0 LEA.HI R43, R21, 0xffffffca, RZ, 0xc ;  /* 0xffffffca152b8811 */ /* 0x000fe200078f60ff */
[----:B------:R-:W-:Y:S02]  /*1a70*/  @!P0 IMAD.MOV.U32 R42, RZ, RZ, R20 ;  /* 0x000000ffff2a8224 */ /* 0x000fe400078e0014 */
[----:B------:R-:W-:Y:S01]  /*1a80*/  IMAD.MOV.U32 R21, RZ, RZ, 0x43300000 ;  /* 0x43300000ff157424 */ /* 0x000fe200078e00ff */
[----:B------:R-:W-:Y:S01]  /*1a90*/  LOP3.LUT R23, R22, 0x800fffff, RZ, 0xc0, !PT ;  /* 0x800fffff16177812 */ /* 0x000fe200078ec0ff */
[----:B------:R-:W-:Y:S02]  /*1aa0*/  IMAD.MOV.U32 R24, RZ, RZ, R42 ;  /* 0x000000ffff187224 */ /* 0x000fe400078e002a */
[----:B------:R-:W-:Y:S01]  /*1ab0*/  IMAD.MOV.U32 R22, RZ, RZ, RZ ;  /* 0x000000ffff167224 */ /* 0x000fe200078e00ff */
[----:B------:R-:W-:-:S04]  /*1ac0*/  LOP3.LUT R23, R23, 0x3ff00000, RZ, 0xfc, !PT ;  /* 0x3ff0000017177812 */ /* 0x000fc800078efcff */
[----:B------:R-:W-:Y:S01]  /*1ad0*/  ISETP.GE.U32.AND P1, PT, R23, 0x3ff6a09f, PT ;  /* 0x3ff6a09f1700780c */ /* 0x000fe20003f26070 */
[----:B------:R-:W-:-:S12]  /*1ae0*/  IMAD.MOV.U32 R25, RZ, RZ, R23 ;  /* 0x000000ffff197224 */ /* 0x000fd800078e0017 */
[----:B------:R-:W-:-:S04]  /*1af0*/  @P1 VIADD R20, R25, 0xfff00000 ;  /* 0xfff0000019141836 */ /* 0x000fc80000000000 */
[----:B------:R-:W-:Y:S02]  /*1b00*/  @P1 IMAD.MOV.U32 R25, RZ, RZ, R20 ;  /* 0x000000ffff191224 */ /* 0x000fe400078e0014 */
[C---:B------:R-:W-:Y:S02]  /*1b10*/  VIADD R20, R43.reuse, 0xfffffc01 ;  /* 0xfffffc012b147836 */ /* 0x040fe40000000000 */
[----:B------:R-:W-:Y:S02]  /*1b20*/  @P1 VIADD R20, R43, 0xfffffc02 ;  /* 0xfffffc022b141836 */ /* 0x000fe40000000000 */
[C---:B------:R-:W-:Y:S02]  /*1b30*/  DADD R30, R24.reuse, 1 ;  /* 0x3ff00000181e7429 */ /* 0x040fe40000000000 */
[----:B------:R-:W-:Y:S01]  /*1b40*/  DADD R24, R24, -1 ;  /* 0xbff0000018187429 */ /* 0x000fe20000000000 */
[----:B------:R-:W-:-:S03]  /*1b50*/  LOP3.LUT R20, R20, 0x80000000, RZ, 0x3c, !PT ;  /* 0x8000000014147812 */ /* 0x000fc600078e3cff */
[----:B------:R-:W0:Y:S02]  /*1b60*/  MUFU.RCP64H R23, R31 ;  /* 0x0000001f00177308 */ /* 0x000e240000001800 */
[----:B0-----:R-:W-:-:S08]  /*1b70*/  DFMA R28, -R30, R22, 1 ;  /* 0x3ff000001e1c742b */ /* 0x001fd00000000116 */
[----:B------:R-:W-:-:S08]  /*1b80*/  DFMA R28, R28, R28, R28 ;  /* 0x0000001c1c1c722b */ /* 0x000fd0000000001c */
[----:B------:R-:W-:-:S08]  /*1b90*/  DFMA R28, R22, R28, R22 ;  /* 0x0000001c161c722b */ /* 0x000fd00000000016 */
[----:B------:R-:W-:-:S08]  /*1ba0*/  DMUL R22, R24, R28 ;  /* 0x0000001c18167228 */ /* 0x000fd00000000000 */
[----:B------:R-:W-:-:S08]  /*1bb0*/  DFMA R22, R24, R28, R22 ;  /* 0x0000001c1816722b */ /* 0x000fd00000000016 */
[----:B------:R-:W-:-:S08]  /*1bc0*/  DMUL R34, R22, R22 ;  /* 0x0000001616227228 */ /* 0x000fd00000000000 */
        /* <DEDUP_REMOVED lines=18> */
[----:B------:R-:W-:Y:S02]  /*1cf0*/  DMUL R26, R28, R26 ;  /* 0x0000001a1c1a7228 */ /* 0x000fe40000000000 */
[----:B------:R-:W-:-:S03]  /*1d00*/  DMUL R28, R22, R22 ;  /* 0x00000016161c7228 */ /* 0x000fc60000000000 */
[----:B------:R-:W-:Y:S01]  /*1d10*/  DFMA R32, R34, R32, UR4 ;  /* 0x0000000422207e2b */ /* 0x000fe20008000020 */
[----:B------:R-:W-:Y:S01]  /*1d20*/  UMOV UR4, 0x55555555 ;  /* 0x5555555500047882 */ /* 0x000fe20000000000 */
[----:B------:R-:W-:-:S03]  /*1d30*/  UMOV UR5, 0x3fb55555 ;  /* 0x3fb5555500057882 */ /* 0x000fc60000000000 */
[----:B------:R-:W-:-:S03]  /*1d40*/  DMUL R36, R22, R28 ;  /* 0x0000001c16247228 */ /* 0x000fc60000000000 */
[----:B------:R-:W-:-:S08]  /*1d50*/  DFMA R24, R34, R32, UR4 ;  /* 0x0000000422187e2b */ /* 0x000fd00008000020 */
[----:B------:R-:W-:Y:S01]  /*1d60*/  DADD R30, -R24, UR4 ;  /* 0x00000004181e7e29 */ /* 0x000fe20008000100 */
[----:B------:R-:W-:Y:S01]  /*1d70*/  UMOV UR4, 0xb9e7b0 ;  /* 0x00b9e7b000047882 */ /* 0x000fe20000000000 */
[----:B------:R-:W-:-:S06]  /*1d80*/  UMOV UR5, 0x3c46a4cb ;  /* 0x3c46a4cb00057882 */ /* 0x000fcc0000000000 */
[----:B------:R-:W-:Y:S02]  /*1d90*/  DFMA R30, R34, R32, R30 ;  /* 0x00000020221e722b */ /* 0x000fe4000000001e */
[----:B------:R-:W-:Y:S01]  /*1da0*/  DFMA R32, R22, R22, -R28 ;  /* 0x000000161620722b */ /* 0x000fe2000000081c */
[----:B------:R-:W-:Y:S02]  /*1db0*/  VIADD R35, R27, 0x100000 ;  /* 0x001000001b237836 */ /* 0x000fe40000000000 */
[----:B------:R-:W-:-:S06]  /*1dc0*/  IMAD.MOV.U32 R34, RZ, RZ, R26 ;  /* 0x000000ffff227224 */ /* 0x000fcc00078e001a */
[----:B------:R-:W-:Y:S02]  /*1dd0*/  DFMA R32, R22, R34, R32 ;  /* 0x000000221620722b */ /* 0x000fe40000000020 */
[----:B------:R-:W-:Y:S01]  /*1de0*/  DADD R34, R30, -UR4 ;  /* 0x800000041e227e29 */ /* 0x000fe20008000000 */
[----:B------:R-:W-:Y:S01]  /*1df0*/  UMOV UR4, 0x80000000 ;  /* 0x8000000000047882 */ /* 0x000fe20000000000 */
[----:B------:R-:W-:Y:S01]  /*1e00*/  DFMA R30, R22, R28, -R36 ;  /* 0x0000001c161e722b */ /* 0x000fe20000000824 */
[----:B------:R-:W-:-:S07]  /*1e10*/  UMOV UR5, 0x43300000 ;  /* 0x4330000000057882 */ /* 0x000fce0000000000 */
        /* <DEDUP_REMOVED lines=14> */
[----:B------:R-:W-:-:S08]  /*1f00*/  DADD R22, R30, R22 ;  /* 0x000000001e167229 */ /* 0x000fd00000000016 */
[----:B------:R-:W-:-:S08]  /*1f10*/  DADD R22, R24, R22 ;  /* 0x0000000018167229 */ /* 0x000fd00000000016 */
[----:B------:R-:W-:Y:S02]  /*1f20*/  DADD R26, R26, R22 ;  /* 0x000000001a1a7229 */ /* 0x000fe40000000016 */
[----:B------:R-:W-:Y:S01]  /*1f30*/  DADD R22, R20, -UR4 ;  /* 0x8000000414167e29 */ /* 0x000fe20008000000 */
[----:B------:R-:W-:Y:S01]  /*1f40*/  UMOV UR4, 0xfefa39ef ;  /* 0xfefa39ef00047882 */ /* 0x000fe20000000000 */
[----:B------:R-:W-:-:S04]  /*1f50*/  UMOV UR5, 0x3fe62e42 ;  /* 0x3fe62e4200057882 */ /* 0x000fc80000000000 */
[----:B------:R-:W-:-:S08]  /*1f60*/  DADD R24, R28, R26 ;  /* 0x000000001c187229 */ /* 0x000fd0000000001a */
[--C-:B------:R-:W-:Y:S02]  /*1f70*/  DFMA R20, R22, UR4, R24.reuse ;  /* 0x0000000416147c2b */ /* 0x100fe40008000018 */
[----:B------:R-:W-:-:S06]  /*1f80*/  DADD R30, R28, -R24 ;  /* 0x000000001c1e7229 */ /* 0x000fcc0000000818 */
[----:B------:R-:W-:Y:S02]  /*1f90*/  DFMA R28, R22, -UR4, R20 ;  /* 0x80000004161c7c2b */ /* 0x000fe40008000014 */
[----:B------:R-:W-:-:S06]  /*1fa0*/  DADD R30, R26, R30 ;  /* 0x000000001a1e7229 */ /* 0x000fcc000000001e */
[----:B------:R-:W-:-:S08]  /*1fb0*/  DADD R28, -R24, R28 ;  /* 0x00000000181c7229 */ /* 0x000fd0000000011c */
[----:B------:R-:W-:-:S08]  /*1fc0*/  DADD R24, R30, -R28 ;  /* 0x000000001e187229 */ /* 0x000fd0000000081c */
[----:B------:R-:W-:Y:S01]  /*1fd0*/  DFMA R24, R22, UR8, R24 ;  /* 0x0000000816187c2b */ /* 0x000fe20008000018 */
[C---:B------:R-:W-:Y:S01]  /*1fe0*/  IMAD.SHL.U32 R22, R41.reuse, 0x2, RZ ;  /* 0x0000000229167824 */ /* 0x040fe200078e00ff */
[----:B------:R-:W-:-:S04]  /*1ff0*/  LOP3.LUT R23, R41, 0xff0fffff, RZ, 0xc0, !PT ;  /* 0xff0fffff29177812 */ /* 0x000fc800078ec0ff */
[----:B------:R-:W-:Y:S02]  /*2000*/  ISETP.GT.U32.AND P0, PT, R22, -0x2000001, PT ;  /* 0xfdffffff1600780c */ /* 0x000fe40003f04070 */
[----:B------:R-:W-:Y:S01]  /*2010*/  DADD R28, R20, R24 ;  /* 0x00000000141c7229 */ /* 0x000fe20000000018 */
[----:B------:R-:W-:Y:S01]  /*2020*/  IMAD.MOV.U32 R22, RZ, RZ, 0x652b82fe ;  /* 0x652b82feff167424 */ /* 0x000fe200078e00ff */
[----:B------:R-:W-:Y:S01]  /*2030*/  SEL R41, R23, R41, P0 ;  /* 0x0000002917297207 */ /* 0x000fe20000000000 */
[----:B------:R-:W-:-:S05]  /*2040*/  IMAD.MOV.U32 R23, RZ, RZ, 0x3ff71547 ;  /* 0x3ff71547ff177424 */ /* 0x000fca00078e00ff */
        /* <DEDUP_REMOVED lines=57> */
[----:B------:R-:W-:-:S03]  /*23e0*/  @!P0 IMAD R21, R23, 0x100000, R21 ;  /* 0x0010000017158824 */ /* 0x000fc600078e0215 */
[----:B------:R-:W-:Y:S01]  /*23f0*/  @!P0 LEA R23, R22, 0x3ff00000, 0x14 ;  /* 0x3ff0000016178811 */ /* 0x000fe200078ea0ff */
[----:B------:R-:W-:-:S06]  /*2400*/  @!P0 IMAD.MOV.U32 R22, RZ, RZ, RZ ;  /* 0x000000ffff168224 */ /* 0x000fcc00078e00ff */
[----:B------:R-:W-:-:S11]  /*2410*/  @!P0 DMUL R26, R20, R22 ;  /* 0x00000016141a8228 */ /* 0x000fd60000000000 */
.L_x_62:
[----:B------:R-:W-:Y:S01]  /*2420*/  DFMA R24, R24, R26, R26 ;  /* 0x0000001a1818722b */ /* 0x000fe2000000001a */
[----:B------:R-:W-:Y:S01]  /*2430*/  IMAD.MOV.U32 R22, RZ, RZ, R0 ;  /* 0x000000ffff167224 */ /* 0x000fe200078e0000 */
[----:B------:R-:W-:Y:S01]  /*2440*/  DSETP.NEU.AND P0, PT, |R26|, +INF , PT ;  /* 0x7ff000001a00742a */ /* 0x000fe20003f0d200 */
[----:B------:R-:W-:-:S07]  /*2450*/  IMAD.MOV.U32 R23, RZ, RZ, 0x0 ;  /* 0x00000000ff177424 */ /* 0x000fce00078e00ff */
[----:B------:R-:W-:Y:S02]  /*2460*/  FSEL R20, R26, R24, !P0 ;  /* 0x000000181a147208 */ /* 0x000fe40004000000 */
[----:B------:R-:W-:Y:S01]  /*2470*/  FSEL R21, R27, R25, !P0 ;  /* 0x000000191b157208 */ /* 0x000fe20004000000 */
[----:B------:R-:W-:Y:S06]  /*2480*/  RET.REL.NODEC R22 `(_Z12tree_builderPdddiddd) ;  /* 0xffffffd816dc7950 */ /* 0x000fec0003c3ffff */
.L_x_63:
        /* <DEDUP_REMOVED lines=15> */
.L_x_95:


//--------------------- .text._Z14tree_reductionPdddiddd --------------------------
	.section	.text._Z14tree_reductionPdddiddd,"ax",@progbits
	.align	128
        .global         _Z14tree_reductionPdddiddd
        .type           _Z14tree_reductionPdddiddd,@function
        .size           _Z14tree_reductionPdddiddd,(.L_x_97 - _Z14tree_reductionPdddiddd)
        .other          _Z14tree_reductionPdddiddd,@"STO_CUDA_ENTRY STV_DEFAULT"
_Z14tree_reductionPdddiddd:
.text._Z14tree_reductionPdddiddd:
[----:B------:R-:W-:Y:S08]  /*0000*/  LDC R1, c[0x0][0x37c] ;  /* 0x0000df00ff017b82 */ /* 0x000ff00000000800 */
[----:B------:R-:W0:Y:S02]  /*0010*/  LDC R0, c[0x0][0x398] ;  /* 0x0000e600ff007b82 */ /* 0x000e240000000800 */
[----:B0-----:R-:W-:-:S13]  /*0020*/  ISETP.GE.AND P0, PT, R0, 0x1, PT ;  /* 0x000000010000780c */ /* 0x001fda0003f06270 */
[----:B------:R-:W-:Y:S05]  /*0030*/  @!P0 EXIT ;  /* 0x000000000000894d */ /* 0x000fea0003800000 */
[----:B------:R-:W0:Y:S08]  /*0040*/  LDC R0, c[0x0][0x3a4] ;  /* 0x0000e900ff007b82 */ /* 0x000e300000000800 */
[----:B------:R-:W1:Y:S01]  /*0050*/  LDC.64 R16, c[0x0][0x3a0] ;  /* 0x0000e800ff107b82 */ /* 0x000e620000000a00 */
[----:B0-----:R-:W1:Y:S01]  /*0060*/  MUFU.RCP64H R5, R0 ;  /* 0x0000000000057308 */ /* 0x001e620000001800 */
[----:B------:R-:W-:-:S05]  /*0070*/  VIADD R4, R0, 0x300402 ;  /* 0x0030040200047836 */ /* 0x000fca0000000000 */
[----:B------:R-:W-:Y:S01]  /*0080*/  FSETP.GEU.AND P0, PT, |R4|, 5.8789094863358348022e-39, PT ;  /* 0x004004020400780b */ /* 0x000fe20003f0e200 */
[----:B-1----:R-:W-:-:S08]  /*0090*/  DFMA R2, R4, -R16, 1 ;  /* 0x3ff000000402742b */ /* 0x002fd00000000810 */
[----:B------:R-:W-:Y:S02]  /*00a0*/  DFMA R6, R2, R2, R2 ;  /* 0x000000020206722b */ /* 0x000fe40000000002 */
[----:B------:R-:W0:Y:S06]  /*00b0*/  S2R R2, SR_TID.X ;  /* 0x0000000000027919 */ /* 0x000e2c0000002100 */
[----:B------:R-:W-:-:S08]  /*00c0*/  DFMA R6, R4, R6, R4 ;  /* 0x000000060406722b */ /* 0x000fd00000000004 */
[----:B------:R-:W-:-:S08]  /*00d0*/  DFMA R16, R6, -R16, 1 ;  /* 0x3ff000000610742b */ /* 0x000fd00000000810 */
[----:B------:R-:W-:Y:S01]  /*00e0*/  DFMA R16, R6, R16, R6 ;  /* 0x000000100610722b */ /* 0x000fe20000000006 */
[----:B------:R-:W-:Y:S10]  /*00f0*/  @P0 BRA `(.L_x_64) ;  /* 0x0000000000100947 */ /* 0x000ff40003800000 */
[----:B------:R-:W-:-:S05]  /*0100*/  LOP3.LUT R0, R0, 0x7fffffff, RZ, 0xc0, !PT ;  /* 0x7fffffff00007812 */ /* 0x000fca00078ec0ff */
[----:B------:R-:W-:Y:S01]  /*0110*/  VIADD R3, R0, 0xfff00000 ;  /* 0xfff0000000037836 */ /* 0x000fe20000000000 */
[----:B------:R-:W-:-:S07]  /*0120*/  MOV R0, 0x140 ;  /* 0x0000014000007802 */ /* 0x000fce0000000f00 */
[----:B0-----:R-:W-:Y:S05]  /*0130*/  CALL.REL.NOINC `($__internal_2_$__cuda_sm20_dblrcp_rn_slowpath_v3) ;  /* 0x00000010004c7944 */ /* 0x001fea0003c00000 */
.L_x_64:
[----:B------:R-:W1:Y:S01]  /*0140*/  LDCU UR4, c[0x0][0x398] ;  /* 0x00007300ff0477ac */ /* 0x000e620008000800 */
[----:B------:R-:W2:Y:S01]  /*0150*/  LDC.64 R18, c[0x0][0x3b0] ;  /* 0x0000ec00ff127b82 */ /* 0x000ea20000000a00 */
[----:B------:R-:W3:Y:S07]  /*0160*/  LDCU UR6, c[0x0][0x398] ;  /* 0x00007300ff0677ac */ /* 0x000eee0008000800 */
[----:B------:R-:W0:Y:S01]  /*0170*/  LDC.64 R12, c[0x0][0x380] ;  /* 0x0000e000ff0c7b82 */ /* 0x000e220000000a00 */
[----:B-1----:R-:W-:Y:S01]  /*0180*/  IMAD.U32 R3, RZ, RZ, UR4 ;  /* 0x00000004ff037e24 */ /* 0x002fe2000f8e00ff */
[----:B------:R-:W1:Y:S01]  /*0190*/  LDCU.64 UR4, c[0x0][0x358] ;  /* 0x00006b00ff0477ac */ /* 0x000e620008000a00 */
[----:B---3--:R-:W-:-:S03]  /*01a0*/  IMAD.U32 R7, RZ, RZ, UR6 ;  /* 0x00000006ff077e24 */ /* 0x008fc6000f8e00ff */
[----:B------:R-:W-:Y:S01]  /*01b0*/  LOP3.LUT R0, R3, 0x1, RZ, 0xc0, !PT ;  /* 0x0000000103007812 */ /* 0x000fe200078ec0ff */
[----:B--2---:R-:W-:-:S03]  /*01c0*/  DADD R14, -R18, 1 ;  /* 0x3ff00000120e7429 */ /* 0x004fc60000000100 */
[----:B------:R-:W-:Y:S01]  /*01d0*/  ISETP.NE.U32.AND P0, PT, R0, 0x1, PT ;  /* 0x000000010000780c */ /* 0x000fe20003f05070 */
[----:B0-----:R-:W-:-:S12]  /*01e0*/  IMAD.WIDE.U32 R12, R2, 0x8, R12 ;  /* 0x00000008020c7825 */ /* 0x001fd800078e000c */
[----:B-1----:R-:W-:Y:S05]  /*01f0*/  @P0 BRA `(.L_x_65) ;  /* 0x0000000400600947 */ /* 0x002fea0003800000 */
[----:B------:R-:W-:Y:S01]  /*0200*/  ISETP.GE.U32.AND P0, PT, R2, R3, PT ;  /* 0x000000030200720c */ /* 0x000fe20003f06070 */
[----:B------:R-:W-:-:S12]  /*0210*/  BSSY.RECONVERGENT B0, `(.L_x_66) ;  /* 0x0000053000007945 */ /* 0x000fd80003800200 */
[----:B------:R-:W-:Y:S05]  /*0220*/  @P0 BRA `(.L_x_67) ;  /* 0x0000000400440947 */ /* 0x000fea0003800000 */
[----:B------:R-:W2:Y:S04]  /*0230*/  LDG.E.64 R10, desc[UR4][R12.64] ;  /* 0x000000040c0a7981 */ /* 0x000ea8000c1e1b00 */
[----:B------:R-:W3:Y:S01]  /*0240*/  LDG.E.64 R8, desc[UR4][R12.64+0x8] ;  /* 0x000008040c087981 */ /* 0x000ee2000c1e1b00 */
[----:B------:R-:W-:Y:S01]  /*0250*/  IMAD R3, R2, 0x2, -R3 ;  /* 0x0000000202037824 */ /* 0x000fe200078e0a03 */
[----:B------:R-:W0:Y:S01]  /*0260*/  LDCU.64 UR6, c[0x0][0x3a8] ;  /* 0x00007500ff0677ac */ /* 0x000e220008000a00 */
[----:B------:R-:W-:Y:S02]  /*0270*/  BSSY.RECONVERGENT B1, `(.L_x_68) ;  /* 0x0000015000017945 */ /* 0x000fe40003800200 */
[----:B------:R-:W-:Y:S01]  /*0280*/  VIADD R3, R3, 0x1 ;  /* 0x0000000103037836 */ /* 0x000fe20000000000 */
[----:B------:R-:W1:Y:S03]  /*0290*/  LDCU UR8, c[0x0][0x3ac] ;  /* 0x00007580ff0877ac */ /* 0x000e660008000800 */
[----:B------:R-:W4:Y:S01]  /*02a0*/  I2F.F64 R6, R3 ;  /* 0x0000000300067312 */ /* 0x000f220000201c00 */
[----:B0-----:R-:W-:-:S02]  /*02b0*/  DADD R42, -RZ, |UR6| ;  /* 0x40000006ff2a7e29 */ /* 0x001fc40008000100 */
[----:B------:R-:W-:Y:S01]  /*02c0*/  DSETP.NEU.AND P4, PT, RZ, UR6, PT ;  /* 0x00000006ff007e2a */ /* 0x000fe2000bf8d000 */
[--C-:B----4-:R-:W-:Y:S01]  /*02d0*/  SHF.R.U32.HI R0, RZ, 0x14, R7.reuse ;  /* 0x00000014ff007819 */ /* 0x110fe20000011607 */
[----:B------:R-:W-:Y:S01]  /*02e0*/  IMAD.MOV.U32 R40, RZ, RZ, R6 ;  /* 0x000000ffff287224 */ /* 0x000fe200078e0006 */
[----:B-1----:R-:W-:Y:S01]  /*02f0*/  ISETP.LE.AND P3, PT, RZ, UR8, PT ;  /* 0x00000008ff007c0c */ /* 0x002fe2000bf63270 */
        /* <DEDUP_REMOVED lines=11> */
[----:B------:R-:W-:Y:S05]  /*03b0*/  CALL.REL.NOINC `($_Z14tree_reductionPdddiddd$__internal_accurate_pow) ;  /* 0x00000010005c7944 */ /* 0x000fea0003c00000 */
[----:B------:R-:W-:Y:S05]  /*03c0*/  BSYNC.RECONVERGENT B1 ;  /* 0x0000000000017941 */ /* 0x000fea0003800200 */
.L_x_68:
        /* <DEDUP_REMOVED lines=18> */
.L_x_69:
        /* <DEDUP_REMOVED lines=17> */
.L_x_72:
[----:B------:R-:W-:-:S11]  /*0600*/  DADD R22, R6, R10 ;  /* 0x0000000006167229 */ /* 0x000fd6000000000a */
.L_x_71:
[----:B------:R-:W-:Y:S05]  /*0610*/  BSYNC.RECONVERGENT B1 ;  /* 0x0000000000017941 */ /* 0x000fea0003800200 */
.L_x_70:
        /* <DEDUP_REMOVED lines=18> */
.L_x_67:
[----:B------:R-:W-:Y:S05]  /*0740*/  BSYNC.RECONVERGENT B0 ;  /* 0x0000000000007941 */ /* 0x000fea0003800200 */
.L_x_66:
[----:B------:R-:W1:Y:S02]  /*0750*/  LDC R3, c[0x0][0x398] ;  /* 0x0000e600ff037b82 */ /* 0x000e640000000800 */
[----:B-1----:R-:W-:-:S06]  /*0760*/  VIADD R7, R3, 0xffffffff ;  /* 0xffffffff03077836 */ /* 0x002fcc0000000000 */
[----:B------:R-:W-:Y:S06]  /*0770*/  BAR.SYNC.DEFER_BLOCKING 0x0 ;  /* 0x0000000000007b1d */ /* 0x000fec0000010000 */
.L_x_65:
[----:B------:R-:W-:-:S13]  /*0780*/  ISETP.NE.AND P0, PT, R3, 0x1, PT ;  /* 0x000000010300780c */ /* 0x000fda0003f05270 */
        /* <DEDUP_REMOVED lines=11> */
.L_x_86:
[----:B------:R-:W-:Y:S01]  /*0840*/  VIADD R7, R5, 0x1 ;  /* 0x0000000105077836 */ /* 0x000fe20000000000 */
[----:B------:R-:W-:Y:S04]  /*0850*/  BSSY.RECONVERGENT B0, `(.L_x_73) ;  /* 0x000004b000007945 */ /* 0x000fe80003800200 */
[----:B------:R-:W-:-:S13]  /*0860*/  ISETP.GE.U32.AND P0, PT, R2, R7, PT ;  /* 0x000000070200720c */ /* 0x000fda0003f06070 */
        /* <DEDUP_REMOVED lines=21> */
[----:B---3--:R-:W-:Y:S05]  /*09c0*/  CALL.REL.NOINC `($_Z14tree_reductionPdddiddd$__internal_accurate_pow) ;  /* 0x0000000800d87944 */ /* 0x008fea0003c00000 */
[----:B------:R-:W-:Y:S05]  /*09d0*/  BSYNC.RECONVERGENT B1 ;  /* 0x0000000000017941 */ /* 0x000fea0003800200 */
.L_x_75:
        /* <DEDUP_REMOVED lines=16> */
.L_x_76:
        /* <DEDUP_REMOVED lines=16> */
.L_x_78:
[----:B------:R-:W-:Y:S05]  /*0be0*/  BSYNC.RECONVERGENT B1 ;  /* 0x0000000000017941 */ /* 0x000fea0003800200 */
.L_x_77:
        /* <DEDUP_REMOVED lines=17> */
.L_x_74:
[----:B0-2-4-:R-:W-:Y:S05]  /*0d00*/  BSYNC.RECONVERGENT B0 ;  /* 0x0000000000007941 */ /* 0x015fea0003800200 */
.L_x_73:
[----:B------:R-:W-:Y:S01]  /*0d10*/  BAR.SYNC.DEFER_BLOCKING 0x0 ;  /* 0x0000000000007b1d */ /* 0x000fe20000010000 */
[----:B------:R-:W-:-:S05]  /*0d20*/  ISETP.GE.U32.AND P0, PT, R2, R5, PT ;  /* 0x000000050200720c */ /* 0x000fca0003f06070 */
        /* <DEDUP_REMOVED lines=23> */
[----:B-1-3--:R-:W-:Y:S05]  /*0ea0*/  CALL.REL.NOINC `($_Z14tree_reductionPdddiddd$__internal_accurate_pow) ;  /* 0x0000000400a07944 */ /* 0x00afea0003c00000 */
[----:B------:R-:W-:Y:S05]  /*0eb0*/  BSYNC.RECONVERGENT B1 ;  /* 0x0000000000017941 */ /* 0x000fea0003800200 */
.L_x_81:
        /* <DEDUP_REMOVED lines=16> */
.L_x_82:
        /* <DEDUP_REMOVED lines=16> */
.L_x_85:
[----:B------:R-:W-:-:S11]  /*10c0*/  DADD R22, R8, R10 ;  /* 0x0000000008167229 */ /* 0x000fd6000000000a */
.L_x_84:
[----:B------:R-:W-:Y:S05]  /*10d0*/  BSYNC.RECONVERGENT B1 ;  /* 0x0000000000017941 */ /* 0x000fea0003800200 */
.L_x_83:
[----:B------:R-:W0:Y:S01]  /*10e0*/  LDC.64 R20, c[0x0][0x390] ;  /* 0x0000e400ff147b82 */ /* 0x000e220000000a00 */
[----:B------:R-:W-:Y:S01]  /*10f0*/  ISETP.NE.AND P0, PT, R6, 0x1, PT ;  /* 0x000000010600780c */ /* 0x000fe20003f05270 */
        /* <DEDUP_REMOVED lines=15> */
.L_x_80:
[----:B------:R-:W-:Y:S05]  /*11f0*/  BSYNC.RECONVERGENT B0 ;  /* 0x0000000000007941 */ /* 0x000fea0003800200 */
.L_x_79:
[----:B------:R-:W-:Y:S01]  /*1200*/  BAR.SYNC.DEFER_BLOCKING 0x0 ;  /* 0x0000000000007b1d */ /* 0x000fe20000010000 */
[----:B------:R-:W-:Y:S01]  /*1210*/  ISETP.GT.U32.AND P0, PT, R7, 0x2, PT ;  /* 0x000000020700780c */ /* 0x000fe20003f04070 */
[----:B------:R-:W-:Y:S02]  /*1220*/  VIADD R6, R6, 0xfffffffe ;  /* 0xfffffffe06067836 */ /* 0x000fe40000000000 */
[----:B------:R-:W-:Y:S02]  /*1230*/  VIADD R4, R4, 0x2 ;  /* 0x0000000204047836 */ /* 0x000fe40000000000 */
[----:B------:R-:W-:-:S08]  /*1240*/  VIADD R5, R5, 0xfffffffe ;  /* 0xfffffffe05057836 */ /* 0x000fd00000000000 */
[----:B------:R-:W-:Y:S05]  /*1250*/  @P0 BRA `(.L_x_86) ;  /* 0xfffffff400780947 */ /* 0x000fea000383ffff */
[----:B------:R-:W-:Y:S05]  /*1260*/  EXIT ;  /* 0x000000000000794d */ /* 0x000fea0003800000 */
        .weak           $__internal_2_$__cuda_sm20_dblrcp_rn_slowpath_v3
        .type           $__internal_2_$__cuda_sm20_dblrcp_rn_slowpath_v3,@function
        .size           $__internal_2_$__cuda_sm20_dblrcp_rn_slowpath_v3,($_Z14tree_reductionPdddiddd$__internal_accurate_pow - $__internal_2_$__cuda_sm20_dblrcp_rn_slowpath_v3)
$__internal_2_$__cuda_sm20_dblrcp_rn_slowpath_v3:
        /* <DEDUP_REMOVED lines=27> */
.L_x_89:
        /* <DEDUP_REMOVED lines=10> */
.L_x_87:
[----:B------:R-:W0:Y:S01]  /*14c0*/  LDC R4, c[0x0][0x3a0] ;  /* 0x0000e800ff047b82 */ /* 0x000e220000000800 */
[----:B------:R-:W-:-:S07]  /*14d0*/  LOP3.LUT R5, R6, 0x80000, RZ, 0xfc, !PT ;  /* 0x0008000006057812 */ /* 0x000fce00078efcff */
.L_x_88:
[----:B0-----:R-:W-:Y:S02]  /*14e0*/  IMAD.MOV.U32 R16, RZ, RZ, R4 ;  /* 0x000000ffff107224 */ /* 0x001fe400078e0004 */
[----:B------:R-:W-:Y:S02]  /*14f0*/  IMAD.MOV.U32 R17, RZ, RZ, R5 ;  /* 0x000000ffff117224 */ /* 0x000fe400078e0005 */
[----:B------:R-:W-:Y:S02]  /*1500*/  IMAD.MOV.U32 R4, RZ, RZ, R0 ;  /* 0x000000ffff047224 */ /* 0x000fe400078e0000 */
[----:B------:R-:W-:-:S04]  /*1510*/  IMAD.MOV.U32 R5, RZ, RZ, 0x0 ;  /* 0x00000000ff057424 */ /* 0x000fc800078e00ff */
[----:B------:R-:W-:Y:S05]  /*1520*/  RET.REL.NODEC R4 `(_Z14tree_reductionPdddiddd) ;  /* 0xffffffe804b47950 */ /* 0x000fea0003c3ffff */
        .type           $_Z14tree_reductionPdddiddd$__internal_accurate_pow,@function
        .size           $_Z14tree_reductionPdddiddd$__internal_accurate_pow,(.L_x_97 - $_Z14tree_reductionPdddiddd$__internal_accurate_pow)
$_Z14tree_reductionPdddiddd$__internal_accurate_pow:
[----:B------:R-:W-:Y:S01]  /*1530*/  ISETP.GT.U32.AND P0, PT, R43, 0xfffff, PT ;  /* 0x000fffff2b00780c */ /* 0x000fe20003f04070 */
[----:B------:R-:W-:Y:S01]  /*1540*/  IMAD.MOV.U32 R22, RZ, RZ, R43 ;  /* 0x000000ffff167224 */ /* 0x000fe200078e002b */
[----:B------:R-:W-:Y:S01]  /*1550*/  UMOV UR6, 0x7d2cafe2 ;  /* 0x7d2cafe200067882 */ /* 0x000fe20000000000 */
[----:B------:R-:W-:Y:S01]  /*1560*/  IMAD.MOV.U32 R24, RZ, RZ, R42 ;  /* 0x000000ffff187224 */ /* 0x000fe200078e002a */
[----:B------:R-:W-:Y:S01]  /*1570*/  UMOV UR7, 0x3eb0f5ff ;  /* 0x3eb0f5ff00077882 */ /* 0x000fe20000000000 */
[----:B------:R-:W-:Y:S01]  /*1580*/  IMAD.MOV.U32 R26, RZ, RZ, 0x41ad3b5a ;  /* 0x41ad3b5aff1a7424 */ /* 0x000fe200078e00ff */
[----:B------:R-:W-:Y:S01]  /*1590*/  UMOV UR8, 0x3b39803f ;  /* 0x3b39803f00087882 */ /* 0x000fe20000000000 */
[----:B------:R-:W-:Y:S01]  /*15a0*/  IMAD.MOV.U32 R27, RZ, RZ, 0x3ed0f5d2 ;  /* 0x3ed0f5d2ff1b7424 */ /* 0x000fe200078e00ff */
[----:B------:R-:W-:-:S05]  /*15b0*/  UMOV UR9, 0x3c7abc9e ;  /* 0x3c7abc9e00097882 */ /* 0x000fca0000000000 */
[----:B------:R-:W-:Y:S01]  /*15c0*/  @!P0 DMUL R20, R42, 1.80143985094819840000e+16 ;  /* 0x435000002a148828 */ /* 0x000fe20000000000 */
[----:B------:R-:W-:-:S09]  /*15d0*/  SHF.R.U32.HI R43, RZ, 0x14, R43 ;  /* 0x00000014ff2b7819 */ /* 0x000fd2000001162b */
[----:B------:R-:W-:Y:S01]  /*15e0*/  @!P0 IMAD.MOV.U32 R22, RZ, RZ, R21 ;  /* 0x000000ffff168224 */ /* 0x000fe200078e0015 */
[----:B------:R-:W-:Y:S01]  /*15f0*/  @!P0 LEA.HI R43, R21, 0xffffffca, RZ, 0xc ;  /* 0xffffffca152b8811 */ /* 0x000fe200078f60ff */
[----:B------:R-:W-:Y:S02]  /*1600*/  @!P0 IMAD.MOV.U32 R24, RZ, RZ, R20 ;  /* 0x000000ffff188224 */ /* 0x000fe400078e0014 */
[----:B------:R-:W-:Y:S01]  /*1610*/  IMAD.MOV.U32 R21, RZ, RZ, 0x43300000 ;  /* 0x43300000ff157424 */ /* 0x000fe200078e00ff */
[----:B------:R-:W-:Y:S01]  /*1620*/  LOP3.LUT R22, R22, 0x800fffff, RZ, 0xc0, !PT ;  /* 0x800fffff16167812 */ /* 0x000fe200078ec0ff */
[----:B------:R-:W-:-:S03]  /*1630*/  VIADD R20, R43, 0xfffffc01 ;  /* 0xfffffc012b147836 */ /* 0x000fc60000000000 */
[----:B------:R-:W-:Y:S01]  /*1640*/  LOP3.LUT R25, R22, 0x3ff00000, RZ, 0xfc, !PT ;  /* 0x3ff0000016197812 */ /* 0x000fe200078efcff */
[----:B------:R-:W-:-:S03]  /*1650*/  IMAD.MOV.U32 R22, RZ, RZ, RZ ;  /* 0x000000ffff167224 */ /* 0x000fc600078e00ff */
[----:B------:R-:W-:-:S13]  /*1660*/  ISETP.GE.U32.AND P1, PT, R25, 0x3ff6a09f, PT ;  /* 0x3ff6a09f1900780c */ /* 0x000fda0003f26070 */
[----:B------:R-:W-:Y:S02]  /*1670*/  @P1 VIADD R23, R25, 0xfff00000 ;  /* 0xfff0000019171836 */ /* 0x000fe40000000000 */
[----:B------:R-:W-:Y:S02]  /*1680*/  @P1 VIADD R20, R43, 0xfffffc02 ;  /* 0xfffffc022b141836 */ /* 0x000fe40000000000 */
[----:B------:R-:W-:-:S03]  /*1690*/  @P1 IMAD.MOV.U32 R25, RZ, RZ, R23 ;  /* 0x000000ffff191224 */ /* 0x000fc600078e0017 */
[----:B------:R-:W-:-:S03]  /*16a0*/  LOP3.LUT R20, R20, 0x80000000, RZ, 0x3c, !PT ;  /* 0x8000000014147812 */ /* 0x000fc600078e3cff */
[C---:B------:R-:W-:Y:S02]  /*16b0*/  DADD R30, R24.reuse, 1 ;  /* 0x3ff00000181e7429 */ /* 0x040fe40000000000 */
[----:B------:R-:W-:-:S04]  /*16c0*/  DADD R24, R24, -1 ;  /* 0xbff0000018187429 */ /* 0x000fc80000000000 */
        /* <DEDUP_REMOVED lines=69> */
[----:B------:R-:W-:Y:S01]  /*1b20*/  DADD R28, -R24, R28 ;  /* 0x00000000181c7229 */ /* 0x000fe2000000011c */
[----:B------:R-:W-:-:S05]  /*1b30*/  IMAD.SHL.U32 R24, R41, 0x2, RZ ;  /* 0x0000000229187824 */ /* 0x000fca00078e00ff */
[----:B------:R-:W-:Y:S02]  /*1b40*/  ISETP.GT.U32.AND P0, PT, R24, -0x2000001, PT ;  /* 0xfdffffff1800780c */ /* 0x000fe40003f04070 */
[----:B------:R-:W-:-:S08]  /*1b50*/  DADD R28, R30, -R28 ;  /* 0x000000001e1c7229 */ /* 0x000fd0000000081c */
[----:B------:R-:W-:Y:S01]  /*1b60*/  DFMA R22, R22, UR8, R28 ;  /* 0x0000000816167c2b */ /* 0x000fe2000800001c */
[----:B------:R-:W-:Y:S01]  /*1b70*/  LOP3.LUT R29, R41, 0xff0fffff, RZ, 0xc0, !PT ;  /* 0xff0fffff291d7812 */ /* 0x000fe200078ec0ff */
[----:B------:R-:W-:-:S03]  /*1b80*/  IMAD.MOV.U32 R28, RZ, RZ, R40 ;  /* 0x000000ffff1c7224 */ /* 0x000fc600078e0028 */
[----:B------:R-:W-:-:S03]  /*1b90*/  SEL R29, R29, R41, P0 ;  /* 0x000000291d1d7207 */ /* 0x000fc60000000000 */
[----:B------:R-:W-:-:S08]  /*1ba0*/  DADD R24, R20, R22 ;  /* 0x0000000014187229 */ /* 0x000fd00000000016 */
[----:B------:R-:W-:Y:S02]  /*1bb0*/  DADD R20, R20, -R24 ;  /* 0x0000000014147229 */ /* 0x000fe40000000818 */
[----:B------:R-:W-:-:S06]  /*1bc0*/  DMUL R30, R24, R28 ;  /* 0x0000001c181e7228 */ /* 0x000fcc0000000000 */
[----:B------:R-:W-:Y:S02]  /*1bd0*/  DADD R20, R22, R20 ;  /* 0x0000000016147229 */ /* 0x000fe40000000014 */
[----:B------:R-:W-:-:S08]  /*1be0*/  DFMA R24, R24, R28, -R30 ;  /* 0x0000001c1818722b */ /* 0x000fd0000000081e */
[----:B------:R-:W-:Y:S01]  /*1bf0*/  DFMA R28, R20, R28, R24 ;  /* 0x0000001c141c722b */ /* 0x000fe20000000018 */
[----:B------:R-:W-:Y:S02]  /*1c00*/  IMAD.MOV.U32 R20, RZ, RZ, 0x652b82fe ;  /* 0x652b82feff147424 */ /* 0x000fe400078e00ff */
[----:B------:R-:W-:-:S05]  /*1c10*/  IMAD.MOV.U32 R21, RZ, RZ, 0x3ff71547 ;  /* 0x3ff71547ff157424 */ /* 0x000fca00078e00ff */
        /* <DEDUP_REMOVED lines=56> */
.L_x_90:
[----:B------:R-:W-:Y:S01]  /*1fa0*/  DFMA R28, R28, R26, R26 ;  /* 0x0000001a1c1c722b */ /* 0x000fe2000000001a */
[----:B------:R-:W-:Y:S01]  /*1fb0*/  IMAD.MOV.U32 R20, RZ, RZ, R0 ;  /* 0x000000ffff147224 */ /* 0x000fe200078e0000 */
[----:B------:R-:W-:Y:S01]  /*1fc0*/  DSETP.NEU.AND P0, PT, |R26|, +INF , PT ;  /* 0x7ff000001a00742a */ /* 0x000fe20003f0d200 */
[----:B------:R-:W-:-:S07]  /*1fd0*/  IMAD.MOV.U32 R21, RZ, RZ, 0x0 ;  /* 0x00000000ff157424 */ /* 0x000fce00078e00ff */
[----:B------:R-:W-:Y:S02]  /*1fe0*/  FSEL R22, R26, R28, !P0 ;  /* 0x0000001c1a167208 */ /* 0x000fe40004000000 */
[----:B------:R-:W-:Y:S01]  /*1ff0*/  FSEL R23, R27, R29, !P0 ;  /* 0x0000001d1b177208 */ /* 0x000fe20004000000 */
[----:B------:R-:W-:Y:S06]  /*2000*/  RET.REL.NODEC R20 `(_Z14tree_reductionPdddiddd) ;  /* 0xffffffdc14fc7950 */ /* 0x000fec0003c3ffff */
.L_x_91:
        /* <DEDUP_REMOVED lines=15> */
.L_x_97:


//--------------------- .nv.shared._Z19tree_builder_sharedPdddiddd --------------------------
	.section	.nv.shared._Z19tree_builder_sharedPdddiddd,"aw",@nobits
	.sectionflags	@""
	.align	8
.nv.shared._Z19tree_builder_sharedPdddiddd:
	.zero		9216


//--------------------- .nv.shared.reserved.0     --------------------------
	.section	.nv.shared.reserved.0,"aw",@nobits
	.weak		__nv_reservedSMEM_offset_0_alias
	.size		__nv_reservedSMEM_offset_0_alias, 0, 64
	.other		__nv_reservedSMEM_offset_0_alias,@"STO_CUDA_RESERVED_SHARED STV_DEFAULT"
__nv_reservedSMEM_offset_0_alias:
	.zero		0
	.zero		64


//--------------------- .nv.constant0._Z19tree_builder_sharedPdddiddd --------------------------
	.section	.nv.constant0._Z19tree_builder_sharedPdddiddd,"a",@progbits
	.sectionflags	@""
	.align	4
.nv.constant0._Z19tree_builder_sharedPdddiddd:
	.zero		952


//--------------------- .nv.constant0._Z12tree_builderPdddiddd --------------------------
	.section	.nv.constant0._Z12tree_builderPdddiddd,"a",@progbits
	.sectionflags	@""
	.align	4
.nv.constant0._Z12tree_builderPdddiddd:
	.zero		952


//--------------------- .nv.constant0._Z14tree_reductionPdddiddd --------------------------
	.section	.nv.constant0._Z14tree_reductionPdddiddd,"a",@progbits
	.sectionflags	@""
	.align	4
.nv.constant0._Z14tree_reductionPdddiddd:
	.zero		952


//--------------------- SYMBOLS --------------------------

	.type		.nv.reservedSmem.offset0,@object
	.size		.nv.reservedSmem.offset0,0x4
	.type		.nv.reservedSmem.cap,@object
	.size		.nv.reservedSmem.cap,0x4
